	.target	sm_100a

	.elftype	@"ET_EXEC"


//--------------------- .note.nv.tkinfo           --------------------------
	.section	.note.nv.tkinfo,"",@"SHT_NOTE"
	.sectionflags	@"SHF_NOTE_NV_TKINFO"
	.tkinfo
        /*0018*/ 	.word	0x00000002
        /*0030*/ 	.string	""
        /*0030*/ 	.string	"ptxas"
        /*0030*/ 	.string	"Cuda compilation tools, release 13.0, V13.0.88"
        /*0030*/ 	.string	"Build cuda_13.0.r13.0/compiler.36424714_0"
        /*0030*/ 	.string	"-arch sm_100a -m 64 "



//--------------------- .note.nv.cuinfo           --------------------------
	.section	.note.nv.cuinfo,"",@"SHT_NOTE"
	.sectionflags	@"SHF_NOTE_NV_CUINFO"
        /*0018*/ 	.short	0x0002
        /*001a*/ 	.short	0x0064
        /*001c*/ 	.short	0x0082
	.zero		2


//--------------------- .nv.info                  --------------------------
	.section	.nv.info,"",@"SHT_CUDA_INFO"
	.align	4


	//----- nvinfo : EIATTR_REGCOUNT
	.align		4
        /*0000*/ 	.byte	0x04, 0x2f
        /*0002*/ 	.short	(.L_1 - .L_0)
	.align		4
.L_0:
        /*0004*/ 	.word	index@(_Z25multi_tensor_apply_kernelI18TensorListMetadataILi1ELb0EEN18transformer_engine19multi_tensor_l2norm13L2NormFunctorIfEEJPfS6_biEEvlPViT_T0_DpT1_)
        /*0008*/ 	.word	0x00000016


	//----- nvinfo : EIATTR_FRAME_SIZE
	.align		4
.L_1:
        /*000c*/ 	.byte	0x04, 0x11
        /*000e*/ 	.short	(.L_3 - .L_2)
	.align		4
.L_2:
        /*0010*/ 	.word	index@(_Z25multi_tensor_apply_kernelI18TensorListMetadataILi1ELb0EEN18transformer_engine19multi_tensor_l2norm13L2NormFunctorIfEEJPfS6_biEEvlPViT_T0_DpT1_)
        /*0014*/ 	.word	0x00000000


	//----- nvinfo : EIATTR_REGCOUNT
	.align		4
.L_3:
        /*0018*/ 	.byte	0x04, 0x2f
        /*001a*/ 	.short	(.L_5 - .L_4)
	.align		4
.L_4:
        /*001c*/ 	.word	index@(_Z25multi_tensor_apply_kernelI18TensorListMetadataILi1ELb0EEN18transformer_engine19multi_tensor_l2norm13L2NormFunctorI6__halfEEJPfS7_biEEvlPViT_T0_DpT1_)
        /*0020*/ 	.word	0x0000001a


	//----- nvinfo : EIATTR_FRAME_SIZE
	.align		4
.L_5:
        /*0024*/ 	.byte	0x04, 0x11
        /*0026*/ 	.short	(.L_7 - .L_6)
	.align		4
.L_6:
        /*0028*/ 	.word	index@(_Z25multi_tensor_apply_kernelI18TensorListMetadataILi1ELb0EEN18transformer_engine19multi_tensor_l2norm13L2NormFunctorI6__halfEEJPfS7_biEEvlPViT_T0_DpT1_)
        /*002c*/ 	.word	0x00000000


	//----- nvinfo : EIATTR_REGCOUNT
	.align		4
.L_7:
        /*0030*/ 	.byte	0x04, 0x2f
        /*0032*/ 	.short	(.L_9 - .L_8)
	.align		4
.L_8:
        /*0034*/ 	.word	index@(_Z25multi_tensor_apply_kernelI18TensorListMetadataILi1ELb0EEN18transformer_engine19multi_tensor_l2norm13L2NormFunctorI13__nv_bfloat16EEJPfS7_biEEvlPViT_T0_DpT1_)
        /*0038*/ 	.word	0x0000001a


	//----- nvinfo : EIATTR_FRAME_SIZE
	.align		4
.L_9:
        /*003c*/ 	.byte	0x04, 0x11
        /*003e*/ 	.short	(.L_11 - .L_10)
	.align		4
.L_10:
        /*0040*/ 	.word	index@(_Z25multi_tensor_apply_kernelI18TensorListMetadataILi1ELb0EEN18transformer_engine19multi_tensor_l2norm13L2NormFunctorI13__nv_bfloat16EEJPfS7_biEEvlPViT_T0_DpT1_)
        /*0044*/ 	.word	0x00000000


	//----- nvinfo : EIATTR_REGCOUNT
	.align		4
.L_11:
        /*0048*/ 	.byte	0x04, 0x2f
        /*004a*/ 	.short	(.L_13 - .L_12)
	.align		4
.L_12:
        /*004c*/ 	.word	index@(_Z25multi_tensor_apply_kernelI18TensorListMetadataILi1ELb0EEN18transformer_engine19multi_tensor_l2norm20UnscaleL2NormFunctorIfEEJPfS6_S6_biEEvlPViT_T0_DpT1_)
        /*0050*/ 	.word	0x00000020


	//----- nvinfo : EIATTR_FRAME_SIZE
	.align		4
.L_13:
        /*0054*/ 	.byte	0x04, 0x11
        /*0056*/ 	.short	(.L_15 - .L_14)
	.align		4
.L_14:
        /*0058*/ 	.word	index@(_Z25multi_tensor_apply_kernelI18TensorListMetadataILi1ELb0EEN18transformer_engine19multi_tensor_l2norm20UnscaleL2NormFunctorIfEEJPfS6_S6_biEEvlPViT_T0_DpT1_)
        /*005c*/ 	.word	0x00000000


	//----- nvinfo : EIATTR_REGCOUNT
	.align		4
.L_15:
        /*0060*/ 	.byte	0x04, 0x2f
        /*0062*/ 	.short	(.L_17 - .L_16)
	.align		4
.L_16:
        /*0064*/ 	.word	index@(_Z25multi_tensor_apply_kernelI18TensorListMetadataILi1ELb0EEN18transformer_engine19multi_tensor_l2norm20UnscaleL2NormFunctorI6__halfEEJPfS7_S7_biEEvlPViT_T0_DpT1_)
        /*0068*/ 	.word	0x0000001f


	//----- nvinfo : EIATTR_FRAME_SIZE
	.align		4
.L_17:
        /*006c*/ 	.byte	0x04, 0x11
        /*006e*/ 	.short	(.L_19 - .L_18)
	.align		4
.L_18:
        /*0070*/ 	.word	index@(_Z25multi_tensor_apply_kernelI18TensorListMetadataILi1ELb0EEN18transformer_engine19multi_tensor_l2norm20UnscaleL2NormFunctorI6__halfEEJPfS7_S7_biEEvlPViT_T0_DpT1_)
        /*0074*/ 	.word	0x00000000


	//----- nvinfo : EIATTR_REGCOUNT
	.align		4
.L_19:
        /*0078*/ 	.byte	0x04, 0x2f
        /*007a*/ 	.short	(.L_21 - .L_20)
	.align		4
.L_20:
        /*007c*/ 	.word	index@(_Z25multi_tensor_apply_kernelI18TensorListMetadataILi1ELb0EEN18transformer_engine19multi_tensor_l2norm20UnscaleL2NormFunctorI13__nv_bfloat16EEJPfS7_S7_biEEvlPViT_T0_DpT1_)
        /*0080*/ 	.word	0x0000001f


	//----- nvinfo : EIATTR_FRAME_SIZE
	.align		4
.L_21:
        /*0084*/ 	.byte	0x04, 0x11
        /*0086*/ 	.short	(.L_23 - .L_22)
	.align		4
.L_22:
        /*0088*/ 	.word	index@(_Z25multi_tensor_apply_kernelI18TensorListMetadataILi1ELb0EEN18transformer_engine19multi_tensor_l2norm20UnscaleL2NormFunctorI13__nv_bfloat16EEJPfS7_S7_biEEvlPViT_T0_DpT1_)
        /*008c*/ 	.word	0x00000000


	//----- nvinfo : EIATTR_REGCOUNT
	.align		4
.L_23:
        /*0090*/ 	.byte	0x04, 0x2f
        /*0092*/ 	.short	(.L_25 - .L_24)
	.align		4
.L_24:
        /*0094*/ 	.word	index@(_ZN18transformer_engine19multi_tensor_l2norm7cleanupEPfS1_S1_S1_bi)
        /*0098*/ 	.word	0x0000000f


	//----- nvinfo : EIATTR_FRAME_SIZE
	.align		4
.L_25:
        /*009c*/ 	.byte	0x04, 0x11
        /*009e*/ 	.short	(.L_27 - .L_26)
	.align		4
.L_26:
        /*00a0*/ 	.word	index@($__internal_1_$__cuda_sm20_sqrt_rn_f32_slowpath)
        /*00a4*/ 	.word	0x00000000


	//----- nvinfo : EIATTR_FRAME_SIZE
	.align		4
.L_27:
        /*00a8*/ 	.byte	0x04, 0x11
        /*00aa*/ 	.short	(.L_29 - .L_28)
	.align		4
.L_28:
        /*00ac*/ 	.word	index@(_ZN18transformer_engine19multi_tensor_l2norm7cleanupEPfS1_S1_S1_bi)
        /*00b0*/ 	.word	0x00000000


	//----- nvinfo : EIATTR_REGCOUNT
	.align		4
.L_29:
        /*00b4*/ 	.byte	0x04, 0x2f
        /*00b6*/ 	.short	(.L_31 - .L_30)
	.align		4
.L_30:
        /*00b8*/ 	.word	index@(_ZN18transformer_engine19multi_tensor_l2norm10cleanup_v2EPfS1_S1_S1_biiff)
        /*00bc*/ 	.word	0x00000010


	//----- nvinfo : EIATTR_FRAME_SIZE
	.align		4
.L_31:
        /*00c0*/ 	.byte	0x04, 0x11
        /*00c2*/ 	.short	(.L_33 - .L_32)
	.align		4
.L_32:
        /*00c4*/ 	.word	index@($__internal_0_$__cuda_sm20_sqrt_rn_f32_slowpath)
        /*00c8*/ 	.word	0x00000000


	//----- nvinfo : EIATTR_FRAME_SIZE
	.align		4
.L_33:
        /*00cc*/ 	.byte	0x04, 0x11
        /*00ce*/ 	.short	(.L_35 - .L_34)
	.align		4
.L_34:
        /*00d0*/ 	.word	index@(_ZN18transformer_engine19multi_tensor_l2norm10cleanup_v2EPfS1_S1_S1_biiff)
        /*00d4*/ 	.word	0x00000000


	//----- nvinfo : EIATTR_MIN_STACK_SIZE
	.align		4
.L_35:
        /*00d8*/ 	.byte	0x04, 0x12
        /*00da*/ 	.short	(.L_37 - .L_36)
	.align		4
.L_36:
        /*00dc*/ 	.word	index@(_ZN18transformer_engine19multi_tensor_l2norm10cleanup_v2EPfS1_S1_S1_biiff)
        /*00e0*/ 	.word	0x00000000


	//----- nvinfo : EIATTR_MIN_STACK_SIZE
	.align		4
.L_37:
        /*00e4*/ 	.byte	0x04, 0x12
        /*00e6*/ 	.short	(.L_39 - .L_38)
	.align		4
.L_38:
        /*00e8*/ 	.word	index@(_ZN18transformer_engine19multi_tensor_l2norm7cleanupEPfS1_S1_S1_bi)
        /*00ec*/ 	.word	0x00000000


	//----- nvinfo : EIATTR_MIN_STACK_SIZE
	.align		4
.L_39:
        /*00f0*/ 	.byte	0x04, 0x12
        /*00f2*/ 	.short	(.L_41 - .L_40)
	.align		4
.L_40:
        /*00f4*/ 	.word	index@(_Z25multi_tensor_apply_kernelI18TensorListMetadataILi1ELb0EEN18transformer_engine19multi_tensor_l2norm20UnscaleL2NormFunctorI13__nv_bfloat16EEJPfS7_S7_biEEvlPViT_T0_DpT1_)
        /*00f8*/ 	.word	0x00000000


	//----- nvinfo : EIATTR_MIN_STACK_SIZE
	.align		4
.L_41:
        /*00fc*/ 	.byte	0x04, 0x12
        /*00fe*/ 	.short	(.L_43 - .L_42)
	.align		4
.L_42:
        /*0100*/ 	.word	index@(_Z25multi_tensor_apply_kernelI18TensorListMetadataILi1ELb0EEN18transformer_engine19multi_tensor_l2norm20UnscaleL2NormFunctorI6__halfEEJPfS7_S7_biEEvlPViT_T0_DpT1_)
        /*0104*/ 	.word	0x00000000


	//----- nvinfo : EIATTR_MIN_STACK_SIZE
	.align		4
.L_43:
        /*0108*/ 	.byte	0x04, 0x12
        /*010a*/ 	.short	(.L_45 - .L_44)
	.align		4
.L_44:
        /*010c*/ 	.word	index@(_Z25multi_tensor_apply_kernelI18TensorListMetadataILi1ELb0EEN18transformer_engine19multi_tensor_l2norm20UnscaleL2NormFunctorIfEEJPfS6_S6_biEEvlPViT_T0_DpT1_)
        /*0110*/ 	.word	0x00000000


	//----- nvinfo : EIATTR_MIN_STACK_SIZE
	.align		4
.L_45:
        /*0114*/ 	.byte	0x04, 0x12
        /*0116*/ 	.short	(.L_47 - .L_46)
	.align		4
.L_46:
        /*0118*/ 	.word	index@(_Z25multi_tensor_apply_kernelI18TensorListMetadataILi1ELb0EEN18transformer_engine19multi_tensor_l2norm13L2NormFunctorI13__nv_bfloat16EEJPfS7_biEEvlPViT_T0_DpT1_)
        /*011c*/ 	.word	0x00000000


	//----- nvinfo : EIATTR_MIN_STACK_SIZE
	.align		4
.L_47:
        /*0120*/ 	.byte	0x04, 0x12
        /*0122*/ 	.short	(.L_49 - .L_48)
	.align		4
.L_48:
        /*0124*/ 	.word	index@(_Z25multi_tensor_apply_kernelI18TensorListMetadataILi1ELb0EEN18transformer_engine19multi_tensor_l2norm13L2NormFunctorI6__halfEEJPfS7_biEEvlPViT_T0_DpT1_)
        /*0128*/ 	.word	0x00000000


	//----- nvinfo : EIATTR_MIN_STACK_SIZE
	.align		4
.L_49:
        /*012c*/ 	.byte	0x04, 0x12
        /*012e*/ 	.short	(.L_51 - .L_50)
	.align		4
.L_50:
        /*0130*/ 	.word	index@(_Z25multi_tensor_apply_kernelI18TensorListMetadataILi1ELb0EEN18transformer_engine19multi_tensor_l2norm13L2NormFunctorIfEEJPfS6_biEEvlPViT_T0_DpT1_)
        /*0134*/ 	.word	0x00000000
.L_51:


//--------------------- .nv.compat                --------------------------
	.section	.nv.compat,"",@"SHT_CUDA_COMPAT_INFO"
	.align	4
        /*0000*/ 	.byte	0x02, 0x09, 0x01, 0x00, 0x02, 0x02, 0x01, 0x00, 0x02, 0x05, 0x05, 0x00, 0x03, 0x07, 0x01, 0x01
        /*0010*/ 	.byte	0x02, 0x03, 0x00, 0x00, 0x02, 0x06, 0x01, 0x00, 0x04, 0x0b, 0x08, 0x00, 0x01, 0x00, 0x00, 0x00
        /*0020*/ 	.byte	0x00, 0x00, 0x00, 0x00


//--------------------- .nv.info._ZN18transformer_engine19multi_tensor_l2norm10cleanup_v2EPfS1_S1_S1_biiff --------------------------
	.section	.nv.info._ZN18transformer_engine19multi_tensor_l2norm10cleanup_v2EPfS1_S1_S1_biiff,"",@"SHT_CUDA_INFO"
	.sectionflags	@""
	.align	4


	//----- nvinfo : EIATTR_CUDA_API_VERSION
	.align		4
        /*0000*/ 	.byte	0x04, 0x37
        /*0002*/ 	.short	(.L_53 - .L_52)
.L_52:
        /*0004*/ 	.word	0x00000082


	//----- nvinfo : EIATTR_KPARAM_INFO
	.align		4
.L_53:
        /*0008*/ 	.byte	0x04, 0x17
        /*000a*/ 	.short	(.L_55 - .L_54)
.L_54:
        /*000c*/ 	.word	0x00000000
        /*0010*/ 	.short	0x0008
        /*0012*/ 	.short	0x0030
        /*0014*/ 	.byte	0x00, 0xf0, 0x11, 0x00


	//----- nvinfo : EIATTR_KPARAM_INFO
	.align		4
.L_55:
        /*0018*/ 	.byte	0x04, 0x17
        /*001a*/ 	.short	(.L_57 - .L_56)
.L_56:
        /*001c*/ 	.word	0x00000000
        /*0020*/ 	.short	0x0007
        /*0022*/ 	.short	0x002c
        /*0024*/ 	.byte	0x00, 0xf0, 0x11, 0x00


	//----- nvinfo : EIATTR_KPARAM_INFO
	.align		4
.L_57:
        /*0028*/ 	.byte	0x04, 0x17
        /*002a*/ 	.short	(.L_59 - .L_58)
.L_58:
        /*002c*/ 	.word	0x00000000
        /*0030*/ 	.short	0x0006
        /*0032*/ 	.short	0x0028
        /*0034*/ 	.byte	0x00, 0xf0, 0x11, 0x00


	//----- nvinfo : EIATTR_KPARAM_INFO
	.align		4
.L_59:
        /*0038*/ 	.byte	0x04, 0x17
        /*003a*/ 	.short	(.L_61 - .L_60)
.L_60:
        /*003c*/ 	.word	0x00000000
        /*0040*/ 	.short	0x0005
        /*0042*/ 	.short	0x0024
        /*0044*/ 	.byte	0x00, 0xf0, 0x11, 0x00


	//----- nvinfo : EIATTR_KPARAM_INFO
	.align		4
.L_61:
        /*0048*/ 	.byte	0x04, 0x17
        /*004a*/ 	.short	(.L_63 - .L_62)
.L_62:
        /*004c*/ 	.word	0x00000000
        /*0050*/ 	.short	0x0004
        /*0052*/ 	.short	0x0020
        /*0054*/ 	.byte	0x00, 0xf0, 0x05, 0x00


	//----- nvinfo : EIATTR_KPARAM_INFO
	.align		4
.L_63:
        /*0058*/ 	.byte	0x04, 0x17
        /*005a*/ 	.short	(.L_65 - .L_64)
.L_64:
        /*005c*/ 	.word	0x00000000
        /*0060*/ 	.short	0x0003
        /*0062*/ 	.short	0x0018
        /*0064*/ 	.byte	0x00, 0xf5, 0x21, 0x00


	//----- nvinfo : EIATTR_KPARAM_INFO
	.align		4
.L_65:
        /*0068*/ 	.byte	0x04, 0x17
        /*006a*/ 	.short	(.L_67 - .L_66)
.L_66:
        /*006c*/ 	.word	0x00000000
        /*0070*/ 	.short	0x0002
        /*0072*/ 	.short	0x0010
        /*0074*/ 	.byte	0x00, 0xf5, 0x21, 0x00


	//----- nvinfo : EIATTR_KPARAM_INFO
	.align		4
.L_67:
        /*0078*/ 	.byte	0x04, 0x17
        /*007a*/ 	.short	(.L_69 - .L_68)
.L_68:
        /*007c*/ 	.word	0x00000000
        /*0080*/ 	.short	0x0001
        /*0082*/ 	.short	0x0008
        /*0084*/ 	.byte	0x00, 0xf5, 0x21, 0x00


	//----- nvinfo : EIATTR_KPARAM_INFO
	.align		4
.L_69:
        /*0088*/ 	.byte	0x04, 0x17
        /*008a*/ 	.short	(.L_71 - .L_70)
.L_70:
        /*008c*/ 	.word	0x00000000
        /*0090*/ 	.short	0x0000
        /*0092*/ 	.short	0x0000
        /*0094*/ 	.byte	0x00, 0xf5, 0x21, 0x00


	//----- nvinfo : EIATTR_SPARSE_MMA_MASK
	.align		4
.L_71:
        /*0098*/ 	.byte	0x03, 0x50
        /*009a*/ 	.short	0x0000


	//----- nvinfo : EIATTR_MAXREG_COUNT
	.align		4
        /*009c*/ 	.byte	0x03, 0x1b
        /*009e*/ 	.short	0x00ff


	//----- nvinfo : EIATTR_NUM_BARRIERS
	.align		4
        /*00a0*/ 	.byte	0x02, 0x4c
        /*00a2*/ 	.byte	0x01
	.zero		1


	//----- nvinfo : EIATTR_MERCURY_ISA_VERSION
	.align		4
        /*00a4*/ 	.byte	0x03, 0x5f
        /*00a6*/ 	.short	0x0101


	//----- nvinfo : EIATTR_COOP_GROUP_MASK_REGIDS
	.align		4
        /*00a8*/ 	.byte	0x04, 0x29
        /*00aa*/ 	.short	(.L_73 - .L_72)


	//   ....[0]....
.L_72:
        /*00ac*/ 	.word	0xffffffff


	//   ....[1]....
        /*00b0*/ 	.word	0xffffffff


	//   ....[2]....
        /*00b4*/ 	.word	0xffffffff


	//   ....[3]....
        /*00b8*/ 	.word	0xffffffff


	//   ....[4]....
        /*00bc*/ 	.word	0xffffffff


	//   ....[5]....
        /*00c0*/ 	.word	0xffffffff


	//   ....[6]....
        /*00c4*/ 	.word	0xffffffff


	//   ....[7]....
        /*00c8*/ 	.word	0xffffffff


	//   ....[8]....
        /*00cc*/ 	.word	0xffffffff


	//   ....[9]....
        /*00d0*/ 	.word	0xffffffff


	//   ....[10]....
        /*00d4*/ 	.word	0xffffffff


	//   ....[11]....
        /*00d8*/ 	.word	0xffffffff


	//   ....[12]....
        /*00dc*/ 	.word	0xffffffff


	//   ....[13]....
        /*00e0*/ 	.word	0xffffffff


	//   ....[14]....
        /*00e4*/ 	.word	0xffffffff


	//   ....[15]....
        /*00e8*/ 	.word	0xffffffff


	//   ....[16]....
        /*00ec*/ 	.word	0xffffffff


	//   ....[17]....
        /*00f0*/ 	.word	0xffffffff


	//   ....[18]....
        /*00f4*/ 	.word	0xffffffff


	//   ....[19]....
        /*00f8*/ 	.word	0xffffffff


	//   ....[20]....
        /*00fc*/ 	.word	0x05000009


	//   ....[21]....
        /*0100*/ 	.word	0x05000009


	//   ....[22]....
        /*0104*/ 	.word	0x05000009


	//   ....[23]....
        /*0108*/ 	.word	0x05000009


	//   ....[24]....
        /*010c*/ 	.word	0x05000009


	//   ....[25]....
        /*0110*/ 	.word	0x05000009


	//   ....[26]....
        /*0114*/ 	.word	0x05000009


	//   ....[27]....
        /*0118*/ 	.word	0x05000009


	//   ....[28]....
        /*011c*/ 	.word	0x05000009


	//   ....[29]....
        /*0120*/ 	.word	0x05000009


	//   ....[30]....
        /*0124*/ 	.word	0x05000009


	//   ....[31]....
        /*0128*/ 	.word	0x05000009


	//   ....[32]....
        /*012c*/ 	.word	0x05000009


	//   ....[33]....
        /*0130*/ 	.word	0x05000009


	//   ....[34]....
        /*0134*/ 	.word	0x05000009


	//   ....[35]....
        /*0138*/ 	.word	0x05000009


	//   ....[36]....
        /*013c*/ 	.word	0x05000009


	//   ....[37]....
        /*0140*/ 	.word	0x05000009


	//   ....[38]....
        /*0144*/ 	.word	0x05000009


	//   ....[39]....
        /*0148*/ 	.word	0x05000009


	//----- nvinfo : EIATTR_COOP_GROUP_INSTR_OFFSETS
	.align		4
.L_73:
        /*014c*/ 	.byte	0x04, 0x28
        /*014e*/ 	.short	(.L_75 - .L_74)


	//   ....[0]....
.L_74:
        /*0150*/ 	.word	0x00000b30


	//   ....[1]....
        /*0154*/ 	.word	0x00000b50


	//   ....[2]....
        /*0158*/ 	.word	0x00000b70


	//   ....[3]....
        /*015c*/ 	.word	0x00000b90


	//   ....[4]....
        /*0160*/ 	.word	0x00000bb0


	//   ....[5]....
        /*0164*/ 	.word	0x00001680


	//   ....[6]....
        /*0168*/ 	.word	0x000016a0


	//   ....[7]....
        /*016c*/ 	.word	0x000016c0


	//   ....[8]....
        /*0170*/ 	.word	0x000016e0


	//   ....[9]....
        /*0174*/ 	.word	0x00001700


	//   ....[10]....
        /*0178*/ 	.word	0x000024c0


	//   ....[11]....
        /*017c*/ 	.word	0x000024e0


	//   ....[12]....
        /*0180*/ 	.word	0x00002500


	//   ....[13]....
        /*0184*/ 	.word	0x00002520


	//   ....[14]....
        /*0188*/ 	.word	0x00002540


	//   ....[15]....
        /*018c*/ 	.word	0x00003130


	//   ....[16]....
        /*0190*/ 	.word	0x00003150


	//   ....[17]....
        /*0194*/ 	.word	0x00003170


	//   ....[18]....
        /*0198*/ 	.word	0x00003190


	//   ....[19]....
        /*019c*/ 	.word	0x000031b0


	//   ....[20]....
        /*01a0*/ 	.word	0x000033e0


	//   ....[21]....
        /*01a4*/ 	.word	0x00003450


	//   ....[22]....
        /*01a8*/ 	.word	0x000034c0


	//   ....[23]....
        /*01ac*/ 	.word	0x00003530


	//   ....[24]....
        /*01b0*/ 	.word	0x000035a0


	//   ....[25]....
        /*01b4*/ 	.word	0x00003610


	//   ....[26]....
        /*01b8*/ 	.word	0x00003680


	//   ....[27]....
        /*01bc*/ 	.word	0x000036f0


	//   ....[28]....
        /*01c0*/ 	.word	0x00003760


	//   ....[29]....
        /*01c4*/ 	.word	0x000037d0


	//   ....[30]....
        /*01c8*/ 	.word	0x00003850


	//   ....[31]....
        /*01cc*/ 	.word	0x000038f0


	//   ....[32]....
        /*01d0*/ 	.word	0x00003960


	//   ....[33]....
        /*01d4*/ 	.word	0x000039d0


	//   ....[34]....
        /*01d8*/ 	.word	0x00003a40


	//   ....[35]....
        /*01dc*/ 	.word	0x00003ac0


	//   ....[36]....
        /*01e0*/ 	.word	0x00003b60


	//   ....[37]....
        /*01e4*/ 	.word	0x00003bd0


	//   ....[38]....
        /*01e8*/ 	.word	0x00003c40


	//   ....[39]....
        /*01ec*/ 	.word	0x00003cb0


	//----- nvinfo : EIATTR_VRC_CTA_INIT_COUNT
	.align		4
.L_75:
        /*01f0*/ 	.byte	0x02, 0x4a
	.zero		1
	.zero		1


	//----- nvinfo : EIATTR_EXIT_INSTR_OFFSETS
	.align		4
        /*01f4*/ 	.byte	0x04, 0x1c
        /*01f6*/ 	.short	(.L_77 - .L_76)


	//   ....[0]....
.L_76:
        /*01f8*/ 	.word	0x00001920


	//   ....[1]....
        /*01fc*/ 	.word	0x00002580


	//   ....[2]....
        /*0200*/ 	.word	0x00002610


	//   ....[3]....
        /*0204*/ 	.word	0x00003200


	//   ....[4]....
        /*0208*/ 	.word	0x00003390


	//----- nvinfo : EIATTR_CRS_STACK_SIZE
	.align		4
.L_77:
        /*020c*/ 	.byte	0x04, 0x1e
        /*020e*/ 	.short	(.L_79 - .L_78)
.L_78:
        /*0210*/ 	.word	0x00000000


	//----- nvinfo : EIATTR_CBANK_PARAM_SIZE
	.align		4
.L_79:
        /*0214*/ 	.byte	0x03, 0x19
        /*0216*/ 	.short	0x0034


	//----- nvinfo : EIATTR_PARAM_CBANK
	.align		4
        /*0218*/ 	.byte	0x04, 0x0a
        /*021a*/ 	.short	(.L_81 - .L_80)
	.align		4
.L_80:
        /*021c*/ 	.word	index@(.nv.constant0._ZN18transformer_engine19multi_tensor_l2norm10cleanup_v2EPfS1_S1_S1_biiff)
        /*0220*/ 	.short	0x0380
        /*0222*/ 	.short	0x0034


	//----- nvinfo : EIATTR_SW_WAR
	.align		4
.L_81:
        /*0224*/ 	.byte	0x04, 0x36
        /*0226*/ 	.short	(.L_83 - .L_82)
.L_82:
        /*0228*/ 	.word	0x00000008
.L_83:


//--------------------- .nv.info._ZN18transformer_engine19multi_tensor_l2norm7cleanupEPfS1_S1_S1_bi --------------------------
	.section	.nv.info._ZN18transformer_engine19multi_tensor_l2norm7cleanupEPfS1_S1_S1_bi,"",@"SHT_CUDA_INFO"
	.sectionflags	@""
	.align	4


	//----- nvinfo : EIATTR_CUDA_API_VERSION
	.align		4
        /*0000*/ 	.byte	0x04, 0x37
        /*0002*/ 	.short	(.L_85 - .L_84)
.L_84:
        /*0004*/ 	.word	0x00000082


	//----- nvinfo : EIATTR_KPARAM_INFO
	.align		4
.L_85:
        /*0008*/ 	.byte	0x04, 0x17
        /*000a*/ 	.short	(.L_87 - .L_86)
.L_86:
        /*000c*/ 	.word	0x00000000
        /*0010*/ 	.short	0x0005
        /*0012*/ 	.short	0x0024
        /*0014*/ 	.byte	0x00, 0xf0, 0x11, 0x00


	//----- nvinfo : EIATTR_KPARAM_INFO
	.align		4
.L_87:
        /*0018*/ 	.byte	0x04, 0x17
        /*001a*/ 	.short	(.L_89 - .L_88)
.L_88:
        /*001c*/ 	.word	0x00000000
        /*0020*/ 	.short	0x0004
        /*0022*/ 	.short	0x0020
        /*0024*/ 	.byte	0x00, 0xf0, 0x05, 0x00


	//----- nvinfo : EIATTR_KPARAM_INFO
	.align		4
.L_89:
        /*0028*/ 	.byte	0x04, 0x17
        /*002a*/ 	.short	(.L_91 - .L_90)
.L_90:
        /*002c*/ 	.word	0x00000000
        /*0030*/ 	.short	0x0003
        /*0032*/ 	.short	0x0018
        /*0034*/ 	.byte	0x00, 0xf5, 0x21, 0x00


	//----- nvinfo : EIATTR_KPARAM_INFO
	.align		4
.L_91:
        /*0038*/ 	.byte	0x04, 0x17
        /*003a*/ 	.short	(.L_93 - .L_92)
.L_92:
        /*003c*/ 	.word	0x00000000
        /*0040*/ 	.short	0x0002
        /*0042*/ 	.short	0x0010
        /*0044*/ 	.byte	0x00, 0xf5, 0x21, 0x00


	//----- nvinfo : EIATTR_KPARAM_INFO
	.align		4
.L_93:
        /*0048*/ 	.byte	0x04, 0x17
        /*004a*/ 	.short	(.L_95 - .L_94)
.L_94:
        /*004c*/ 	.word	0x00000000
        /*0050*/ 	.short	0x0001
        /*0052*/ 	.short	0x0008
        /*0054*/ 	.byte	0x00, 0xf5, 0x21, 0x00


	//----- nvinfo : EIATTR_KPARAM_INFO
	.align		4
.L_95:
        /*0058*/ 	.byte	0x04, 0x17
        /*005a*/ 	.short	(.L_97 - .L_96)
.L_96:
        /*005c*/ 	.word	0x00000000
        /*0060*/ 	.short	0x0000
        /*0062*/ 	.short	0x0000
        /*0064*/ 	.byte	0x00, 0xf5, 0x21, 0x00


	//----- nvinfo : EIATTR_SPARSE_MMA_MASK
	.align		4
.L_97:
        /*0068*/ 	.byte	0x03, 0x50
        /*006a*/ 	.short	0x0000


	//----- nvinfo : EIATTR_MAXREG_COUNT
	.align		4
        /*006c*/ 	.byte	0x03, 0x1b
        /*006e*/ 	.short	0x00ff


	//----- nvinfo : EIATTR_NUM_BARRIERS
	.align		4
        /*0070*/ 	.byte	0x02, 0x4c
        /*0072*/ 	.byte	0x01
	.zero		1


	//----- nvinfo : EIATTR_MERCURY_ISA_VERSION
	.align		4
        /*0074*/ 	.byte	0x03, 0x5f
        /*0076*/ 	.short	0x0101


	//----- nvinfo : EIATTR_COOP_GROUP_MASK_REGIDS
	.align		4
        /*0078*/ 	.byte	0x04, 0x29
        /*007a*/ 	.short	(.L_99 - .L_98)


	//   ....[0]....
.L_98:
        /*007c*/ 	.word	0xffffffff


	//   ....[1]....
        /*0080*/ 	.word	0xffffffff


	//   ....[2]....
        /*0084*/ 	.word	0xffffffff


	//   ....[3]....
        /*0088*/ 	.word	0xffffffff


	//   ....[4]....
        /*008c*/ 	.word	0xffffffff


	//   ....[5]....
        /*0090*/ 	.word	0xffffffff


	//   ....[6]....
        /*0094*/ 	.word	0xffffffff


	//   ....[7]....
        /*0098*/ 	.word	0xffffffff


	//   ....[8]....
        /*009c*/ 	.word	0xffffffff


	//   ....[9]....
        /*00a0*/ 	.word	0xffffffff


	//   ....[10]....
        /*00a4*/ 	.word	0x05000009


	//   ....[11]....
        /*00a8*/ 	.word	0x05000009


	//   ....[12]....
        /*00ac*/ 	.word	0x05000009


	//   ....[13]....
        /*00b0*/ 	.word	0x05000009


	//   ....[14]....
        /*00b4*/ 	.word	0x05000009


	//   ....[15]....
        /*00b8*/ 	.word	0x05000009


	//   ....[16]....
        /*00bc*/ 	.word	0x05000009


	//   ....[17]....
        /*00c0*/ 	.word	0x05000009


	//   ....[18]....
        /*00c4*/ 	.word	0x05000009


	//   ....[19]....
        /*00c8*/ 	.word	0x05000009


	//----- nvinfo : EIATTR_COOP_GROUP_INSTR_OFFSETS
	.align		4
.L_99:
        /*00cc*/ 	.byte	0x04, 0x28
        /*00ce*/ 	.short	(.L_101 - .L_100)


	//   ....[0]....
.L_100:
        /*00d0*/ 	.word	0x00000ab0


	//   ....[1]....
        /*00d4*/ 	.word	0x00000ad0


	//   ....[2]....
        /*00d8*/ 	.word	0x00000af0


	//   ....[3]....
        /*00dc*/ 	.word	0x00000b10


	//   ....[4]....
        /*00e0*/ 	.word	0x00000b30


	//   ....[5]....
        /*00e4*/ 	.word	0x00001840


	//   ....[6]....
        /*00e8*/ 	.word	0x00001860


	//   ....[7]....
        /*00ec*/ 	.word	0x00001880


	//   ....[8]....
        /*00f0*/ 	.word	0x000018a0


	//   ....[9]....
        /*00f4*/ 	.word	0x000018c0


	//   ....[10]....
        /*00f8*/ 	.word	0x00001a90


	//   ....[11]....
        /*00fc*/ 	.word	0x00001b00


	//   ....[12]....
        /*0100*/ 	.word	0x00001b70


	//   ....[13]....
        /*0104*/ 	.word	0x00001be0


	//   ....[14]....
        /*0108*/ 	.word	0x00001c50


	//   ....[15]....
        /*010c*/ 	.word	0x00001cc0


	//   ....[16]....
        /*0110*/ 	.word	0x00001d30


	//   ....[17]....
        /*0114*/ 	.word	0x00001da0


	//   ....[18]....
        /*0118*/ 	.word	0x00001e10


	//   ....[19]....
        /*011c*/ 	.word	0x00001e80


	//----- nvinfo : EIATTR_VRC_CTA_INIT_COUNT
	.align		4
.L_101:
        /*0120*/ 	.byte	0x02, 0x4a
	.zero		1
	.zero		1


	//----- nvinfo : EIATTR_EXIT_INSTR_OFFSETS
	.align		4
        /*0124*/ 	.byte	0x04, 0x1c
        /*0126*/ 	.short	(.L_103 - .L_102)


	//   ....[0]....
.L_102:
        /*0128*/ 	.word	0x00000ce0


	//   ....[1]....
        /*012c*/ 	.word	0x00001910


	//   ....[2]....
        /*0130*/ 	.word	0x00001a40


	//----- nvinfo : EIATTR_CRS_STACK_SIZE
	.align		4
.L_103:
        /*0134*/ 	.byte	0x04, 0x1e
        /*0136*/ 	.short	(.L_105 - .L_104)
.L_104:
        /*0138*/ 	.word	0x00000000


	//----- nvinfo : EIATTR_CBANK_PARAM_SIZE
	.align		4
.L_105:
        /*013c*/ 	.byte	0x03, 0x19
        /*013e*/ 	.short	0x0028


	//----- nvinfo : EIATTR_PARAM_CBANK
	.align		4
        /*0140*/ 	.byte	0x04, 0x0a
        /*0142*/ 	.short	(.L_107 - .L_106)
	.align		4
.L_106:
        /*0144*/ 	.word	index@(.nv.constant0._ZN18transformer_engine19multi_tensor_l2norm7cleanupEPfS1_S1_S1_bi)
        /*0148*/ 	.short	0x0380
        /*014a*/ 	.short	0x0028


	//----- nvinfo : EIATTR_SW_WAR
	.align		4
.L_107:
        /*014c*/ 	.byte	0x04, 0x36
        /*014e*/ 	.short	(.L_109 - .L_108)
.L_108:
        /*0150*/ 	.word	0x00000008
.L_109:


//--------------------- .nv.info._Z25multi_tensor_apply_kernelI18TensorListMetadataILi1ELb0EEN18transformer_engine19multi_tensor_l2norm20UnscaleL2NormFunctorI13__nv_bfloat16EEJPfS7_S7_biEEvlPViT_T0_DpT1_ --------------------------
	.section	.nv.info._Z25multi_tensor_apply_kernelI18TensorListMetadataILi1ELb0EEN18transformer_engine19multi_tensor_l2norm20UnscaleL2NormFunctorI13__nv_bfloat16EEJPfS7_S7_biEEvlPViT_T0_DpT1_,"",@"SHT_CUDA_INFO"
	.sectionflags	@""
	.align	4


	//----- nvinfo : EIATTR_CUDA_API_VERSION
	.align		4
        /*0000*/ 	.byte	0x04, 0x37
        /*0002*/ 	.short	(.L_111 - .L_110)
.L_110:
        /*0004*/ 	.word	0x00000082


	//----- nvinfo : EIATTR_KPARAM_INFO
	.align		4
.L_111:
        /*0008*/ 	.byte	0x04, 0x17
        /*000a*/ 	.short	(.L_113 - .L_112)
.L_112:
        /*000c*/ 	.word	0x00000000
        /*0010*/ 	.short	0x0008
        /*0012*/ 	.short	0x0ba4
        /*0014*/ 	.byte	0x00, 0xf0, 0x11, 0x00


	//----- nvinfo : EIATTR_KPARAM_INFO
	.align		4
.L_113:
        /*0018*/ 	.byte	0x04, 0x17
        /*001a*/ 	.short	(.L_115 - .L_114)
.L_114:
        /*001c*/ 	.word	0x00000000
        /*0020*/ 	.short	0x0007
        /*0022*/ 	.short	0x0ba0
        /*0024*/ 	.byte	0x00, 0xf0, 0x05, 0x00


	//----- nvinfo : EIATTR_KPARAM_INFO
	.align		4
.L_115:
        /*0028*/ 	.byte	0x04, 0x17
        /*002a*/ 	.short	(.L_117 - .L_116)
.L_116:
        /*002c*/ 	.word	0x00000000
        /*0030*/ 	.short	0x0006
        /*0032*/ 	.short	0x0b98
        /*0034*/ 	.byte	0x00, 0xf5, 0x21, 0x00


	//----- nvinfo : EIATTR_KPARAM_INFO
	.align		4
.L_117:
        /*0038*/ 	.byte	0x04, 0x17
        /*003a*/ 	.short	(.L_119 - .L_118)
.L_118:
        /*003c*/ 	.word	0x00000000
        /*0040*/ 	.short	0x0005
        /*0042*/ 	.short	0x0b90
        /*0044*/ 	.byte	0x00, 0xf5, 0x21, 0x00


	//----- nvinfo : EIATTR_KPARAM_INFO
	.align		4
.L_119:
        /*0048*/ 	.byte	0x04, 0x17
        /*004a*/ 	.short	(.L_121 - .L_120)
.L_120:
        /*004c*/ 	.word	0x00000000
        /*0050*/ 	.short	0x0004
        /*0052*/ 	.short	0x0b88
        /*0054*/ 	.byte	0x00, 0xf5, 0x21, 0x00


	//----- nvinfo : EIATTR_KPARAM_INFO
	.align		4
.L_121:
        /*0058*/ 	.byte	0x04, 0x17
        /*005a*/ 	.short	(.L_123 - .L_122)
.L_122:
        /*005c*/ 	.word	0x00000000
        /*0060*/ 	.short	0x0003
        /*0062*/ 	.short	0x0b80
        /*0064*/ 	.byte	0x00, 0xf0, 0x05, 0x00


	//----- nvinfo : EIATTR_KPARAM_INFO
	.align		4
.L_123:
        /*0068*/ 	.byte	0x04, 0x17
        /*006a*/ 	.short	(.L_125 - .L_124)
.L_124:
        /*006c*/ 	.word	0x00000000
        /*0070*/ 	.short	0x0002
        /*0072*/ 	.short	0x0010
        /*0074*/ 	.byte	0x00, 0xf0, 0xc1, 0x2d


	//----- nvinfo : EIATTR_KPARAM_INFO
	.align		4
.L_125:
        /*0078*/ 	.byte	0x04, 0x17
        /*007a*/ 	.short	(.L_127 - .L_126)
.L_126:
        /*007c*/ 	.word	0x00000000
        /*0080*/ 	.short	0x0001
        /*0082*/ 	.short	0x0008
        /*0084*/ 	.byte	0x00, 0xf5, 0x21, 0x00


	//----- nvinfo : EIATTR_KPARAM_INFO
	.align		4
.L_127:
        /*0088*/ 	.byte	0x04, 0x17
        /*008a*/ 	.short	(.L_129 - .L_128)
.L_128:
        /*008c*/ 	.word	0x00000000
        /*0090*/ 	.short	0x0000
        /*0092*/ 	.short	0x0000
        /*0094*/ 	.byte	0x00, 0xf0, 0x21, 0x00


	//----- nvinfo : EIATTR_SPARSE_MMA_MASK
	.align		4
.L_129:
        /*0098*/ 	.byte	0x03, 0x50
        /*009a*/ 	.short	0x0000


	//----- nvinfo : EIATTR_MAXREG_COUNT
	.align		4
        /*009c*/ 	.byte	0x03, 0x1b
        /*009e*/ 	.short	0x00ff


	//----- nvinfo : EIATTR_NUM_BARRIERS
	.align		4
        /*00a0*/ 	.byte	0x02, 0x4c
        /*00a2*/ 	.byte	0x01
	.zero		1


	//----- nvinfo : EIATTR_MERCURY_ISA_VERSION
	.align		4
        /*00a4*/ 	.byte	0x03, 0x5f
        /*00a6*/ 	.short	0x0101


	//----- nvinfo : EIATTR_COOP_GROUP_MASK_REGIDS
	.align		4
        /*00a8*/ 	.byte	0x04, 0x29
        /*00aa*/ 	.short	(.L_131 - .L_130)


	//   ....[0]....
.L_130:
        /*00ac*/ 	.word	0xffffffff


	//   ....[1]....
        /*00b0*/ 	.word	0xffffffff


	//   ....[2]....
        /*00b4*/ 	.word	0xffffffff


	//   ....[3]....
        /*00b8*/ 	.word	0xffffffff


	//   ....[4]....
        /*00bc*/ 	.word	0xffffffff


	//   ....[5]....
        /*00c0*/ 	.word	0x05000007


	//   ....[6]....
        /*00c4*/ 	.word	0x05000007


	//   ....[7]....
        /*00c8*/ 	.word	0x05000007


	//   ....[8]....
        /*00cc*/ 	.word	0x05000007


	//   ....[9]....
        /*00d0*/ 	.word	0x05000007


	//----- nvinfo : EIATTR_COOP_GROUP_INSTR_OFFSETS
	.align		4
.L_131:
        /*00d4*/ 	.byte	0x04, 0x28
        /*00d6*/ 	.short	(.L_133 - .L_132)


	//   ....[0]....
.L_132:
        /*00d8*/ 	.word	0x00001110


	//   ....[1]....
        /*00dc*/ 	.word	0x00001130


	//   ....[2]....
        /*00e0*/ 	.word	0x00001150


	//   ....[3]....
        /*00e4*/ 	.word	0x00001170


	//   ....[4]....
        /*00e8*/ 	.word	0x00001190


	//   ....[5]....
        /*00ec*/ 	.word	0x00001390


	//   ....[6]....
        /*00f0*/ 	.word	0x00001400


	//   ....[7]....
        /*00f4*/ 	.word	0x00001470


	//   ....[8]....
        /*00f8*/ 	.word	0x000014e0


	//   ....[9]....
        /*00fc*/ 	.word	0x00001550


	//----- nvinfo : EIATTR_VRC_CTA_INIT_COUNT
	.align		4
.L_133:
        /*0100*/ 	.byte	0x02, 0x4a
	.zero		1
	.zero		1


	//----- nvinfo : EIATTR_EXIT_INSTR_OFFSETS
	.align		4
        /*0104*/ 	.byte	0x04, 0x1c
        /*0106*/ 	.short	(.L_135 - .L_134)


	//   ....[0]....
.L_134:
        /*0108*/ 	.word	0x000011e0


	//   ....[1]....
        /*010c*/ 	.word	0x000012b0


	//   ....[2]....
        /*0110*/ 	.word	0x00001330


	//----- nvinfo : EIATTR_CRS_STACK_SIZE
	.align		4
.L_135:
        /*0114*/ 	.byte	0x04, 0x1e
        /*0116*/ 	.short	(.L_137 - .L_136)
.L_136:
        /*0118*/ 	.word	0x00000000


	//----- nvinfo : EIATTR_CBANK_PARAM_SIZE
	.align		4
.L_137:
        /*011c*/ 	.byte	0x03, 0x19
        /*011e*/ 	.short	0x0ba8


	//----- nvinfo : EIATTR_PARAM_CBANK
	.align		4
        /*0120*/ 	.byte	0x04, 0x0a
        /*0122*/ 	.short	(.L_139 - .L_138)
	.align		4
.L_138:
        /*0124*/ 	.word	index@(.nv.constant0._Z25multi_tensor_apply_kernelI18TensorListMetadataILi1ELb0EEN18transformer_engine19multi_tensor_l2norm20UnscaleL2NormFunctorI13__nv_bfloat16EEJPfS7_S7_biEEvlPViT_T0_DpT1_)
        /*0128*/ 	.short	0x0380
        /*012a*/ 	.short	0x0ba8


	//----- nvinfo : EIATTR_SW_WAR
	.align		4
.L_139:
        /*012c*/ 	.byte	0x04, 0x36
        /*012e*/ 	.short	(.L_141 - .L_140)
.L_140:
        /*0130*/ 	.word	0x00000008
.L_141:


//--------------------- .nv.info._Z25multi_tensor_apply_kernelI18TensorListMetadataILi1ELb0EEN18transformer_engine19multi_tensor_l2norm20UnscaleL2NormFunctorI6__halfEEJPfS7_S7_biEEvlPViT_T0_DpT1_ --------------------------
	.section	.nv.info._Z25multi_tensor_apply_kernelI18TensorListMetadataILi1ELb0EEN18transformer_engine19multi_tensor_l2norm20UnscaleL2NormFunctorI6__halfEEJPfS7_S7_biEEvlPViT_T0_DpT1_,"",@"SHT_CUDA_INFO"
	.sectionflags	@""
	.align	4


	//----- nvinfo : EIATTR_CUDA_API_VERSION
	.align		4
        /*0000*/ 	.byte	0x04, 0x37
        /*0002*/ 	.short	(.L_143 - .L_142)
.L_142:
        /*0004*/ 	.word	0x00000082


	//----- nvinfo : EIATTR_KPARAM_INFO
	.align		4
.L_143:
        /*0008*/ 	.byte	0x04, 0x17
        /*000a*/ 	.short	(.L_145 - .L_144)
.L_144:
        /*000c*/ 	.word	0x00000000
        /*0010*/ 	.short	0x0008
        /*0012*/ 	.short	0x0ba4
        /*0014*/ 	.byte	0x00, 0xf0, 0x11, 0x00


	//----- nvinfo : EIATTR_KPARAM_INFO
	.align		4
.L_145:
        /*0018*/ 	.byte	0x04, 0x17
        /*001a*/ 	.short	(.L_147 - .L_146)
.L_146:
        /*001c*/ 	.word	0x00000000
        /*0020*/ 	.short	0x0007
        /*0022*/ 	.short	0x0ba0
        /*0024*/ 	.byte	0x00, 0xf0, 0x05, 0x00


	//----- nvinfo : EIATTR_KPARAM_INFO
	.align		4
.L_147:
        /*0028*/ 	.byte	0x04, 0x17
        /*002a*/ 	.short	(.L_149 - .L_148)
.L_148:
        /*002c*/ 	.word	0x00000000
        /*0030*/ 	.short	0x0006
        /*0032*/ 	.short	0x0b98
        /*0034*/ 	.byte	0x00, 0xf5, 0x21, 0x00


	//----- nvinfo : EIATTR_KPARAM_INFO
	.align		4
.L_149:
        /*0038*/ 	.byte	0x04, 0x17
        /*003a*/ 	.short	(.L_151 - .L_150)
.L_150:
        /*003c*/ 	.word	0x00000000
        /*0040*/ 	.short	0x0005
        /*0042*/ 	.short	0x0b90
        /*0044*/ 	.byte	0x00, 0xf5, 0x21, 0x00


	//----- nvinfo : EIATTR_KPARAM_INFO
	.align		4
.L_151:
        /*0048*/ 	.byte	0x04, 0x17
        /*004a*/ 	.short	(.L_153 - .L_152)
.L_152:
        /*004c*/ 	.word	0x00000000
        /*0050*/ 	.short	0x0004
        /*0052*/ 	.short	0x0b88
        /*0054*/ 	.byte	0x00, 0xf5, 0x21, 0x00


	//----- nvinfo : EIATTR_KPARAM_INFO
	.align		4
.L_153:
        /*0058*/ 	.byte	0x04, 0x17
        /*005a*/ 	.short	(.L_155 - .L_154)
.L_154:
        /*005c*/ 	.word	0x00000000
        /*0060*/ 	.short	0x0003
        /*0062*/ 	.short	0x0b80
        /*0064*/ 	.byte	0x00, 0xf0, 0x05, 0x00


	//----- nvinfo : EIATTR_KPARAM_INFO
	.align		4
.L_155:
        /*0068*/ 	.byte	0x04, 0x17
        /*006a*/ 	.short	(.L_157 - .L_156)
.L_156:
        /*006c*/ 	.word	0x00000000
        /*0070*/ 	.short	0x0002
        /*0072*/ 	.short	0x0010
        /*0074*/ 	.byte	0x00, 0xf0, 0xc1, 0x2d


	//----- nvinfo : EIATTR_KPARAM_INFO
	.align		4
.L_157:
        /*0078*/ 	.byte	0x04, 0x17
        /*007a*/ 	.short	(.L_159 - .L_158)
.L_158:
        /*007c*/ 	.word	0x00000000
        /*0080*/ 	.short	0x0001
        /*0082*/ 	.short	0x0008
        /*0084*/ 	.byte	0x00, 0xf5, 0x21, 0x00


	//----- nvinfo : EIATTR_KPARAM_INFO
	.align		4
.L_159:
        /*0088*/ 	.byte	0x04, 0x17
        /*008a*/ 	.short	(.L_161 - .L_160)
.L_160:
        /*008c*/ 	.word	0x00000000
        /*0090*/ 	.short	0x0000
        /*0092*/ 	.short	0x0000
        /*0094*/ 	.byte	0x00, 0xf0, 0x21, 0x00


	//----- nvinfo : EIATTR_SPARSE_MMA_MASK
	.align		4
.L_161:
        /*0098*/ 	.byte	0x03, 0x50
        /*009a*/ 	.short	0x0000


	//----- nvinfo : EIATTR_MAXREG_COUNT
	.align		4
        /*009c*/ 	.byte	0x03, 0x1b
        /*009e*/ 	.short	0x00ff


	//----- nvinfo : EIATTR_NUM_BARRIERS
	.align		4
        /*00a0*/ 	.byte	0x02, 0x4c
        /*00a2*/ 	.byte	0x01
	.zero		1


	//----- nvinfo : EIATTR_MERCURY_ISA_VERSION
	.align		4
        /*00a4*/ 	.byte	0x03, 0x5f
        /*00a6*/ 	.short	0x0101


	//----- nvinfo : EIATTR_COOP_GROUP_MASK_REGIDS
	.align		4
        /*00a8*/ 	.byte	0x04, 0x29
        /*00aa*/ 	.short	(.L_163 - .L_162)


	//   ....[0]....
.L_162:
        /*00ac*/ 	.word	0xffffffff


	//   ....[1]....
        /*00b0*/ 	.word	0xffffffff


	//   ....[2]....
        /*00b4*/ 	.word	0xffffffff


	//   ....[3]....
        /*00b8*/ 	.word	0xffffffff


	//   ....[4]....
        /*00bc*/ 	.word	0xffffffff


	//   ....[5]....
        /*00c0*/ 	.word	0x05000007


	//   ....[6]....
        /*00c4*/ 	.word	0x05000007


	//   ....[7]....
        /*00c8*/ 	.word	0x05000007


	//   ....[8]....
        /*00cc*/ 	.word	0x05000007


	//   ....[9]....
        /*00d0*/ 	.word	0x05000007


	//----- nvinfo : EIATTR_COOP_GROUP_INSTR_OFFSETS
	.align		4
.L_163:
        /*00d4*/ 	.byte	0x04, 0x28
        /*00d6*/ 	.short	(.L_165 - .L_164)


	//   ....[0]....
.L_164:
        /*00d8*/ 	.word	0x00001110


	//   ....[1]....
        /*00dc*/ 	.word	0x00001130


	//   ....[2]....
        /*00e0*/ 	.word	0x00001150


	//   ....[3]....
        /*00e4*/ 	.word	0x00001170


	//   ....[4]....
        /*00e8*/ 	.word	0x00001190


	//   ....[5]....
        /*00ec*/ 	.word	0x00001390


	//   ....[6]....
        /*00f0*/ 	.word	0x00001400


	//   ....[7]....
        /*00f4*/ 	.word	0x00001470


	//   ....[8]....
        /*00f8*/ 	.word	0x000014e0


	//   ....[9]....
        /*00fc*/ 	.word	0x00001550


	//----- nvinfo : EIATTR_VRC_CTA_INIT_COUNT
	.align		4
.L_165:
        /*0100*/ 	.byte	0x02, 0x4a
	.zero		1
	.zero		1


	//----- nvinfo : EIATTR_EXIT_INSTR_OFFSETS
	.align		4
        /*0104*/ 	.byte	0x04, 0x1c
        /*0106*/ 	.short	(.L_167 - .L_166)


	//   ....[0]....
.L_166:
        /*0108*/ 	.word	0x000011e0


	//   ....[1]....
        /*010c*/ 	.word	0x000012b0


	//   ....[2]....
        /*0110*/ 	.word	0x00001330


	//----- nvinfo : EIATTR_CRS_STACK_SIZE
	.align		4
.L_167:
        /*0114*/ 	.byte	0x04, 0x1e
        /*0116*/ 	.short	(.L_169 - .L_168)
.L_168:
        /*0118*/ 	.word	0x00000000


	//----- nvinfo : EIATTR_CBANK_PARAM_SIZE
	.align		4
.L_169:
        /*011c*/ 	.byte	0x03, 0x19
        /*011e*/ 	.short	0x0ba8


	//----- nvinfo : EIATTR_PARAM_CBANK
	.align		4
        /*0120*/ 	.byte	0x04, 0x0a
        /*0122*/ 	.short	(.L_171 - .L_170)
	.align		4
.L_170:
        /*0124*/ 	.word	index@(.nv.constant0._Z25multi_tensor_apply_kernelI18TensorListMetadataILi1ELb0EEN18transformer_engine19multi_tensor_l2norm20UnscaleL2NormFunctorI6__halfEEJPfS7_S7_biEEvlPViT_T0_DpT1_)
        /*0128*/ 	.short	0x0380
        /*012a*/ 	.short	0x0ba8


	//----- nvinfo : EIATTR_SW_WAR
	.align		4
.L_171:
        /*012c*/ 	.byte	0x04, 0x36
        /*012e*/ 	.short	(.L_173 - .L_172)
.L_172:
        /*0130*/ 	.word	0x00000008
.L_173:


//--------------------- .nv.info._Z25multi_tensor_apply_kernelI18TensorListMetadataILi1ELb0EEN18transformer_engine19multi_tensor_l2norm20UnscaleL2NormFunctorIfEEJPfS6_S6_biEEvlPViT_T0_DpT1_ --------------------------
	.section	.nv.info._Z25multi_tensor_apply_kernelI18TensorListMetadataILi1ELb0EEN18transformer_engine19multi_tensor_l2norm20UnscaleL2NormFunctorIfEEJPfS6_S6_biEEvlPViT_T0_DpT1_,"",@"SHT_CUDA_INFO"
	.sectionflags	@""
	.align	4


	//----- nvinfo : EIATTR_CUDA_API_VERSION
	.align		4
        /*0000*/ 	.byte	0x04, 0x37
        /*0002*/ 	.short	(.L_175 - .L_174)
.L_174:
        /*0004*/ 	.word	0x00000082


	//----- nvinfo : EIATTR_KPARAM_INFO
	.align		4
.L_175:
        /*0008*/ 	.byte	0x04, 0x17
        /*000a*/ 	.short	(.L_177 - .L_176)
.L_176:
        /*000c*/ 	.word	0x00000000
        /*0010*/ 	.short	0x0008
        /*0012*/ 	.short	0x0ba4
        /*0014*/ 	.byte	0x00, 0xf0, 0x11, 0x00


	//----- nvinfo : EIATTR_KPARAM_INFO
	.align		4
.L_177:
        /*0018*/ 	.byte	0x04, 0x17
        /*001a*/ 	.short	(.L_179 - .L_178)
.L_178:
        /*001c*/ 	.word	0x00000000
        /*0020*/ 	.short	0x0007
        /*0022*/ 	.short	0x0ba0
        /*0024*/ 	.byte	0x00, 0xf0, 0x05, 0x00


	//----- nvinfo : EIATTR_KPARAM_INFO
	.align		4
.L_179:
        /*0028*/ 	.byte	0x04, 0x17
        /*002a*/ 	.short	(.L_181 - .L_180)
.L_180:
        /*002c*/ 	.word	0x00000000
        /*0030*/ 	.short	0x0006
        /*0032*/ 	.short	0x0b98
        /*0034*/ 	.byte	0x00, 0xf5, 0x21, 0x00


	//----- nvinfo : EIATTR_KPARAM_INFO
	.align		4
.L_181:
        /*0038*/ 	.byte	0x04, 0x17
        /*003a*/ 	.short	(.L_183 - .L_182)
.L_182:
        /*003c*/ 	.word	0x00000000
        /*0040*/ 	.short	0x0005
        /*0042*/ 	.short	0x0b90
        /*0044*/ 	.byte	0x00, 0xf5, 0x21, 0x00


	//----- nvinfo : EIATTR_KPARAM_INFO
	.align		4
.L_183:
        /*0048*/ 	.byte	0x04, 0x17
        /*004a*/ 	.short	(.L_185 - .L_184)
.L_184:
        /*004c*/ 	.word	0x00000000
        /*0050*/ 	.short	0x0004
        /*0052*/ 	.short	0x0b88
        /*0054*/ 	.byte	0x00, 0xf5, 0x21, 0x00


	//----- nvinfo : EIATTR_KPARAM_INFO
	.align		4
.L_185:
        /*0058*/ 	.byte	0x04, 0x17
        /*005a*/ 	.short	(.L_187 - .L_186)
.L_186:
        /*005c*/ 	.word	0x00000000
        /*0060*/ 	.short	0x0003
        /*0062*/ 	.short	0x0b80
        /*0064*/ 	.byte	0x00, 0xf0, 0x05, 0x00


	//----- nvinfo : EIATTR_KPARAM_INFO
	.align		4
.L_187:
        /*0068*/ 	.byte	0x04, 0x17
        /*006a*/ 	.short	(.L_189 - .L_188)
.L_188:
        /*006c*/ 	.word	0x00000000
        /*0070*/ 	.short	0x0002
        /*0072*/ 	.short	0x0010
        /*0074*/ 	.byte	0x00, 0xf0, 0xc1, 0x2d


	//----- nvinfo : EIATTR_KPARAM_INFO
	.align		4
.L_189:
        /*0078*/ 	.byte	0x04, 0x17
        /*007a*/ 	.short	(.L_191 - .L_190)
.L_190:
        /*007c*/ 	.word	0x00000000
        /*0080*/ 	.short	0x0001
        /*0082*/ 	.short	0x0008
        /*0084*/ 	.byte	0x00, 0xf5, 0x21, 0x00


	//----- nvinfo : EIATTR_KPARAM_INFO
	.align		4
.L_191:
        /*0088*/ 	.byte	0x04, 0x17
        /*008a*/ 	.short	(.L_193 - .L_192)
.L_192:
        /*008c*/ 	.word	0x00000000
        /*0090*/ 	.short	0x0000
        /*0092*/ 	.short	0x0000
        /*0094*/ 	.byte	0x00, 0xf0, 0x21, 0x00


	//----- nvinfo : EIATTR_SPARSE_MMA_MASK
	.align		4
.L_193:
        /*0098*/ 	.byte	0x03, 0x50
        /*009a*/ 	.short	0x0000


	//----- nvinfo : EIATTR_MAXREG_COUNT
	.align		4
        /*009c*/ 	.byte	0x03, 0x1b
        /*009e*/ 	.short	0x00ff


	//----- nvinfo : EIATTR_NUM_BARRIERS
	.align		4
        /*00a0*/ 	.byte	0x02, 0x4c
        /*00a2*/ 	.byte	0x01
	.zero		1


	//----- nvinfo : EIATTR_MERCURY_ISA_VERSION
	.align		4
        /*00a4*/ 	.byte	0x03, 0x5f
        /*00a6*/ 	.short	0x0101


	//----- nvinfo : EIATTR_COOP_GROUP_MASK_REGIDS
	.align		4
        /*00a8*/ 	.byte	0x04, 0x29
        /*00aa*/ 	.short	(.L_195 - .L_194)


	//   ....[0]....
.L_194:
        /*00ac*/ 	.word	0xffffffff


	//   ....[1]....
        /*00b0*/ 	.word	0xffffffff


	//   ....[2]....
        /*00b4*/ 	.word	0xffffffff


	//   ....[3]....
        /*00b8*/ 	.word	0xffffffff


	//   ....[4]....
        /*00bc*/ 	.word	0xffffffff


	//   ....[5]....
        /*00c0*/ 	.word	0x05000008


	//   ....[6]....
        /*00c4*/ 	.word	0x05000008


	//   ....[7]....
        /*00c8*/ 	.word	0x05000008


	//   ....[8]....
        /*00cc*/ 	.word	0x05000008


	//   ....[9]....
        /*00d0*/ 	.word	0x05000008


	//----- nvinfo : EIATTR_COOP_GROUP_INSTR_OFFSETS
	.align		4
.L_195:
        /*00d4*/ 	.byte	0x04, 0x28
        /*00d6*/ 	.short	(.L_197 - .L_196)


	//   ....[0]....
.L_196:
        /*00d8*/ 	.word	0x00001070


	//   ....[1]....
        /*00dc*/ 	.word	0x00001090


	//   ....[2]....
        /*00e0*/ 	.word	0x000010b0


	//   ....[3]....
        /*00e4*/ 	.word	0x000010d0


	//   ....[4]....
        /*00e8*/ 	.word	0x000010f0


	//   ....[5]....
        /*00ec*/ 	.word	0x000012e0


	//   ....[6]....
        /*00f0*/ 	.word	0x00001350


	//   ....[7]....
        /*00f4*/ 	.word	0x000013c0


	//   ....[8]....
        /*00f8*/ 	.word	0x00001430


	//   ....[9]....
        /*00fc*/ 	.word	0x000014a0


	//----- nvinfo : EIATTR_VRC_CTA_INIT_COUNT
	.align		4
.L_197:
        /*0100*/ 	.byte	0x02, 0x4a
	.zero		1
	.zero		1


	//----- nvinfo : EIATTR_EXIT_INSTR_OFFSETS
	.align		4
        /*0104*/ 	.byte	0x04, 0x1c
        /*0106*/ 	.short	(.L_199 - .L_198)


	//   ....[0]....
.L_198:
        /*0108*/ 	.word	0x00001140


	//   ....[1]....
        /*010c*/ 	.word	0x00001210


	//   ....[2]....
        /*0110*/ 	.word	0x00001290


	//----- nvinfo : EIATTR_CRS_STACK_SIZE
	.align		4
.L_199:
        /*0114*/ 	.byte	0x04, 0x1e
        /*0116*/ 	.short	(.L_201 - .L_200)
.L_200:
        /*0118*/ 	.word	0x00000000


	//----- nvinfo : EIATTR_CBANK_PARAM_SIZE
	.align		4
.L_201:
        /*011c*/ 	.byte	0x03, 0x19
        /*011e*/ 	.short	0x0ba8


	//----- nvinfo : EIATTR_PARAM_CBANK
	.align		4
        /*0120*/ 	.byte	0x04, 0x0a
        /*0122*/ 	.short	(.L_203 - .L_202)
	.align		4
.L_202:
        /*0124*/ 	.word	index@(.nv.constant0._Z25multi_tensor_apply_kernelI18TensorListMetadataILi1ELb0EEN18transformer_engine19multi_tensor_l2norm20UnscaleL2NormFunctorIfEEJPfS6_S6_biEEvlPViT_T0_DpT1_)
        /*0128*/ 	.short	0x0380
        /*012a*/ 	.short	0x0ba8


	//----- nvinfo : EIATTR_SW_WAR
	.align		4
.L_203:
        /*012c*/ 	.byte	0x04, 0x36
        /*012e*/ 	.short	(.L_205 - .L_204)
.L_204:
        /*0130*/ 	.word	0x00000008
.L_205:


//--------------------- .nv.info._Z25multi_tensor_apply_kernelI18TensorListMetadataILi1ELb0EEN18transformer_engine19multi_tensor_l2norm13L2NormFunctorI13__nv_bfloat16EEJPfS7_biEEvlPViT_T0_DpT1_ --------------------------
	.section	.nv.info._Z25multi_tensor_apply_kernelI18TensorListMetadataILi1ELb0EEN18transformer_engine19multi_tensor_l2norm13L2NormFunctorI13__nv_bfloat16EEJPfS7_biEEvlPViT_T0_DpT1_,"",@"SHT_CUDA_INFO"
	.sectionflags	@""
	.align	4


	//----- nvinfo : EIATTR_CUDA_API_VERSION
	.align		4
        /*0000*/ 	.byte	0x04, 0x37
        /*0002*/ 	.short	(.L_207 - .L_206)
.L_206:
        /*0004*/ 	.word	0x00000082


	//----- nvinfo : EIATTR_KPARAM_INFO
	.align		4
.L_207:
        /*0008*/ 	.byte	0x04, 0x17
        /*000a*/ 	.short	(.L_209 - .L_208)
.L_208:
        /*000c*/ 	.word	0x00000000
        /*0010*/ 	.short	0x0007
        /*0012*/ 	.short	0x0b9c
        /*0014*/ 	.byte	0x00, 0xf0, 0x11, 0x00


	//----- nvinfo : EIATTR_KPARAM_INFO
	.align		4
.L_209:
        /*0018*/ 	.byte	0x04, 0x17
        /*001a*/ 	.short	(.L_211 - .L_210)
.L_210:
        /*001c*/ 	.word	0x00000000
        /*0020*/ 	.short	0x0006
        /*0022*/ 	.short	0x0b98
        /*0024*/ 	.byte	0x00, 0xf0, 0x05, 0x00


	//----- nvinfo : EIATTR_KPARAM_INFO
	.align		4
.L_211:
        /*0028*/ 	.byte	0x04, 0x17
        /*002a*/ 	.short	(.L_213 - .L_212)
.L_212:
        /*002c*/ 	.word	0x00000000
        /*0030*/ 	.short	0x0005
        /*0032*/ 	.short	0x0b90
        /*0034*/ 	.byte	0x00, 0xf5, 0x21, 0x00


	//----- nvinfo : EIATTR_KPARAM_INFO
	.align		4
.L_213:
        /*0038*/ 	.byte	0x04, 0x17
        /*003a*/ 	.short	(.L_215 - .L_214)
.L_214:
        /*003c*/ 	.word	0x00000000
        /*0040*/ 	.short	0x0004
        /*0042*/ 	.short	0x0b88
        /*0044*/ 	.byte	0x00, 0xf5, 0x21, 0x00


	//----- nvinfo : EIATTR_KPARAM_INFO
	.align		4
.L_215:
        /*0048*/ 	.byte	0x04, 0x17
        /*004a*/ 	.short	(.L_217 - .L_216)
.L_216:
        /*004c*/ 	.word	0x00000000
        /*0050*/ 	.short	0x0003
        /*0052*/ 	.short	0x0b80
        /*0054*/ 	.byte	0x00, 0xf0, 0x05, 0x00


	//----- nvinfo : EIATTR_KPARAM_INFO
	.align		4
.L_217:
        /*0058*/ 	.byte	0x04, 0x17
        /*005a*/ 	.short	(.L_219 - .L_218)
.L_218:
        /*005c*/ 	.word	0x00000000
        /*0060*/ 	.short	0x0002
        /*0062*/ 	.short	0x0010
        /*0064*/ 	.byte	0x00, 0xf0, 0xc1, 0x2d


	//----- nvinfo : EIATTR_KPARAM_INFO
	.align		4
.L_219:
        /*0068*/ 	.byte	0x04, 0x17
        /*006a*/ 	.short	(.L_221 - .L_220)
.L_220:
        /*006c*/ 	.word	0x00000000
        /*0070*/ 	.short	0x0001
        /*0072*/ 	.short	0x0008
        /*0074*/ 	.byte	0x00, 0xf5, 0x21, 0x00


	//----- nvinfo : EIATTR_KPARAM_INFO
	.align		4
.L_221:
        /*0078*/ 	.byte	0x04, 0x17
        /*007a*/ 	.short	(.L_223 - .L_222)
.L_222:
        /*007c*/ 	.word	0x00000000
        /*0080*/ 	.short	0x0000
        /*0082*/ 	.short	0x0000
        /*0084*/ 	.byte	0x00, 0xf0, 0x21, 0x00


	//----- nvinfo : EIATTR_SPARSE_MMA_MASK
	.align		4
.L_223:
        /*0088*/ 	.byte	0x03, 0x50
        /*008a*/ 	.short	0x0000


	//----- nvinfo : EIATTR_MAXREG_COUNT
	.align		4
        /*008c*/ 	.byte	0x03, 0x1b
        /*008e*/ 	.short	0x00ff


	//----- nvinfo : EIATTR_NUM_BARRIERS
	.align		4
        /*0090*/ 	.byte	0x02, 0x4c
        /*0092*/ 	.byte	0x01
	.zero		1


	//----- nvinfo : EIATTR_MERCURY_ISA_VERSION
	.align		4
        /*0094*/ 	.byte	0x03, 0x5f
        /*0096*/ 	.short	0x0101


	//----- nvinfo : EIATTR_COOP_GROUP_MASK_REGIDS
	.align		4
        /*0098*/ 	.byte	0x04, 0x29
        /*009a*/ 	.short	(.L_225 - .L_224)


	//   ....[0]....
.L_224:
        /*009c*/ 	.word	0xffffffff


	//   ....[1]....
        /*00a0*/ 	.word	0xffffffff


	//   ....[2]....
        /*00a4*/ 	.word	0xffffffff


	//   ....[3]....
        /*00a8*/ 	.word	0xffffffff


	//   ....[4]....
        /*00ac*/ 	.word	0xffffffff


	//   ....[5]....
        /*00b0*/ 	.word	0x0500000b


	//   ....[6]....
        /*00b4*/ 	.word	0x0500000b


	//   ....[7]....
        /*00b8*/ 	.word	0x0500000b


	//   ....[8]....
        /*00bc*/ 	.word	0x0500000b


	//   ....[9]....
        /*00c0*/ 	.word	0x0500000b


	//----- nvinfo : EIATTR_COOP_GROUP_INSTR_OFFSETS
	.align		4
.L_225:
        /*00c4*/ 	.byte	0x04, 0x28
        /*00c6*/ 	.short	(.L_227 - .L_226)


	//   ....[0]....
.L_226:
        /*00c8*/ 	.word	0x00000fd0


	//   ....[1]....
        /*00cc*/ 	.word	0x00000ff0


	//   ....[2]....
        /*00d0*/ 	.word	0x00001010


	//   ....[3]....
        /*00d4*/ 	.word	0x00001030


	//   ....[4]....
        /*00d8*/ 	.word	0x00001050


	//   ....[5]....
        /*00dc*/ 	.word	0x00001240


	//   ....[6]....
        /*00e0*/ 	.word	0x000012b0


	//   ....[7]....
        /*00e4*/ 	.word	0x00001320


	//   ....[8]....
        /*00e8*/ 	.word	0x00001390


	//   ....[9]....
        /*00ec*/ 	.word	0x00001400


	//----- nvinfo : EIATTR_VRC_CTA_INIT_COUNT
	.align		4
.L_227:
        /*00f0*/ 	.byte	0x02, 0x4a
	.zero		1
	.zero		1


	//----- nvinfo : EIATTR_EXIT_INSTR_OFFSETS
	.align		4
        /*00f4*/ 	.byte	0x04, 0x1c
        /*00f6*/ 	.short	(.L_229 - .L_228)


	//   ....[0]....
.L_228:
        /*00f8*/ 	.word	0x000010a0


	//   ....[1]....
        /*00fc*/ 	.word	0x00001170


	//   ....[2]....
        /*0100*/ 	.word	0x000011f0


	//----- nvinfo : EIATTR_CRS_STACK_SIZE
	.align		4
.L_229:
        /*0104*/ 	.byte	0x04, 0x1e
        /*0106*/ 	.short	(.L_231 - .L_230)
.L_230:
        /*0108*/ 	.word	0x00000000


	//----- nvinfo : EIATTR_CBANK_PARAM_SIZE
	.align		4
.L_231:
        /*010c*/ 	.byte	0x03, 0x19
        /*010e*/ 	.short	0x0ba0


	//----- nvinfo : EIATTR_PARAM_CBANK
	.align		4
        /*0110*/ 	.byte	0x04, 0x0a
        /*0112*/ 	.short	(.L_233 - .L_232)
	.align		4
.L_232:
        /*0114*/ 	.word	index@(.nv.constant0._Z25multi_tensor_apply_kernelI18TensorListMetadataILi1ELb0EEN18transformer_engine19multi_tensor_l2norm13L2NormFunctorI13__nv_bfloat16EEJPfS7_biEEvlPViT_T0_DpT1_)
        /*0118*/ 	.short	0x0380
        /*011a*/ 	.short	0x0ba0


	//----- nvinfo : EIATTR_SW_WAR
	.align		4
.L_233:
        /*011c*/ 	.byte	0x04, 0x36
        /*011e*/ 	.short	(.L_235 - .L_234)
.L_234:
        /*0120*/ 	.word	0x00000008
.L_235:


//--------------------- .nv.info._Z25multi_tensor_apply_kernelI18TensorListMetadataILi1ELb0EEN18transformer_engine19multi_tensor_l2norm13L2NormFunctorI6__halfEEJPfS7_biEEvlPViT_T0_DpT1_ --------------------------
	.section	.nv.info._Z25multi_tensor_apply_kernelI18TensorListMetadataILi1ELb0EEN18transformer_engine19multi_tensor_l2norm13L2NormFunctorI6__halfEEJPfS7_biEEvlPViT_T0_DpT1_,"",@"SHT_CUDA_INFO"
	.sectionflags	@""
	.align	4


	//----- nvinfo : EIATTR_CUDA_API_VERSION
	.align		4
        /*0000*/ 	.byte	0x04, 0x37
        /*0002*/ 	.short	(.L_237 - .L_236)
.L_236:
        /*0004*/ 	.word	0x00000082


	//----- nvinfo : EIATTR_KPARAM_INFO
	.align		4
.L_237:
        /*0008*/ 	.byte	0x04, 0x17
        /*000a*/ 	.short	(.L_239 - .L_238)
.L_238:
        /*000c*/ 	.word	0x00000000
        /*0010*/ 	.short	0x0007
        /*0012*/ 	.short	0x0b9c
        /*0014*/ 	.byte	0x00, 0xf0, 0x11, 0x00


	//----- nvinfo : EIATTR_KPARAM_INFO
	.align		4
.L_239:
        /*0018*/ 	.byte	0x04, 0x17
        /*001a*/ 	.short	(.L_241 - .L_240)
.L_240:
        /*001c*/ 	.word	0x00000000
        /*0020*/ 	.short	0x0006
        /*0022*/ 	.short	0x0b98
        /*0024*/ 	.byte	0x00, 0xf0, 0x05, 0x00


	//----- nvinfo : EIATTR_KPARAM_INFO
	.align		4
.L_241:
        /*0028*/ 	.byte	0x04, 0x17
        /*002a*/ 	.short	(.L_243 - .L_242)
.L_242:
        /*002c*/ 	.word	0x00000000
        /*0030*/ 	.short	0x0005
        /*0032*/ 	.short	0x0b90
        /*0034*/ 	.byte	0x00, 0xf5, 0x21, 0x00


	//----- nvinfo : EIATTR_KPARAM_INFO
	.align		4
.L_243:
        /*0038*/ 	.byte	0x04, 0x17
        /*003a*/ 	.short	(.L_245 - .L_244)
.L_244:
        /*003c*/ 	.word	0x00000000
        /*0040*/ 	.short	0x0004
        /*0042*/ 	.short	0x0b88
        /*0044*/ 	.byte	0x00, 0xf5, 0x21, 0x00


	//----- nvinfo : EIATTR_KPARAM_INFO
	.align		4
.L_245:
        /*0048*/ 	.byte	0x04, 0x17
        /*004a*/ 	.short	(.L_247 - .L_246)
.L_246:
        /*004c*/ 	.word	0x00000000
        /*0050*/ 	.short	0x0003
        /*0052*/ 	.short	0x0b80
        /*0054*/ 	.byte	0x00, 0xf0, 0x05, 0x00


	//----- nvinfo : EIATTR_KPARAM_INFO
	.align		4
.L_247:
        /*0058*/ 	.byte	0x04, 0x17
        /*005a*/ 	.short	(.L_249 - .L_248)
.L_248:
        /*005c*/ 	.word	0x00000000
        /*0060*/ 	.short	0x0002
        /*0062*/ 	.short	0x0010
        /*0064*/ 	.byte	0x00, 0xf0, 0xc1, 0x2d


	//----- nvinfo : EIATTR_KPARAM_INFO
	.align		4
.L_249:
        /*0068*/ 	.byte	0x04, 0x17
        /*006a*/ 	.short	(.L_251 - .L_250)
.L_250:
        /*006c*/ 	.word	0x00000000
        /*0070*/ 	.short	0x0001
        /*0072*/ 	.short	0x0008
        /*0074*/ 	.byte	0x00, 0xf5, 0x21, 0x00


	//----- nvinfo : EIATTR_KPARAM_INFO
	.align		4
.L_251:
        /*0078*/ 	.byte	0x04, 0x17
        /*007a*/ 	.short	(.L_253 - .L_252)
.L_252:
        /*007c*/ 	.word	0x00000000
        /*0080*/ 	.short	0x0000
        /*0082*/ 	.short	0x0000
        /*0084*/ 	.byte	0x00, 0xf0, 0x21, 0x00


	//----- nvinfo : EIATTR_SPARSE_MMA_MASK
	.align		4
.L_253:
        /*0088*/ 	.byte	0x03, 0x50
        /*008a*/ 	.short	0x0000


	//----- nvinfo : EIATTR_MAXREG_COUNT
	.align		4
        /*008c*/ 	.byte	0x03, 0x1b
        /*008e*/ 	.short	0x00ff


	//----- nvinfo : EIATTR_NUM_BARRIERS
	.align		4
        /*0090*/ 	.byte	0x02, 0x4c
        /*0092*/ 	.byte	0x01
	.zero		1


	//----- nvinfo : EIATTR_MERCURY_ISA_VERSION
	.align		4
        /*0094*/ 	.byte	0x03, 0x5f
        /*0096*/ 	.short	0x0101


	//----- nvinfo : EIATTR_COOP_GROUP_MASK_REGIDS
	.align		4
        /*0098*/ 	.byte	0x04, 0x29
        /*009a*/ 	.short	(.L_255 - .L_254)


	//   ....[0]....
.L_254:
        /*009c*/ 	.word	0xffffffff


	//   ....[1]....
        /*00a0*/ 	.word	0xffffffff


	//   ....[2]....
        /*00a4*/ 	.word	0xffffffff


	//   ....[3]....
        /*00a8*/ 	.word	0xffffffff


	//   ....[4]....
        /*00ac*/ 	.word	0xffffffff


	//   ....[5]....
        /*00b0*/ 	.word	0x0500000b


	//   ....[6]....
        /*00b4*/ 	.word	0x0500000b


	//   ....[7]....
        /*00b8*/ 	.word	0x0500000b


	//   ....[8]....
        /*00bc*/ 	.word	0x0500000b


	//   ....[9]....
        /*00c0*/ 	.word	0x0500000b


	//----- nvinfo : EIATTR_COOP_GROUP_INSTR_OFFSETS
	.align		4
.L_255:
        /*00c4*/ 	.byte	0x04, 0x28
        /*00c6*/ 	.short	(.L_257 - .L_256)


	//   ....[0]....
.L_256:
        /*00c8*/ 	.word	0x00000fd0


	//   ....[1]....
        /*00cc*/ 	.word	0x00000ff0


	//   ....[2]....
        /*00d0*/ 	.word	0x00001010


	//   ....[3]....
        /*00d4*/ 	.word	0x00001030


	//   ....[4]....
        /*00d8*/ 	.word	0x00001050


	//   ....[5]....
        /*00dc*/ 	.word	0x00001240


	//   ....[6]....
        /*00e0*/ 	.word	0x000012b0


	//   ....[7]....
        /*00e4*/ 	.word	0x00001320


	//   ....[8]....
        /*00e8*/ 	.word	0x00001390


	//   ....[9]....
        /*00ec*/ 	.word	0x00001400


	//----- nvinfo : EIATTR_VRC_CTA_INIT_COUNT
	.align		4
.L_257:
        /*00f0*/ 	.byte	0x02, 0x4a
	.zero		1
	.zero		1


	//----- nvinfo : EIATTR_EXIT_INSTR_OFFSETS
	.align		4
        /*00f4*/ 	.byte	0x04, 0x1c
        /*00f6*/ 	.short	(.L_259 - .L_258)


	//   ....[0]....
.L_258:
        /*00f8*/ 	.word	0x000010a0


	//   ....[1]....
        /*00fc*/ 	.word	0x00001170


	//   ....[2]....
        /*0100*/ 	.word	0x000011f0


	//----- nvinfo : EIATTR_CRS_STACK_SIZE
	.align		4
.L_259:
        /*0104*/ 	.byte	0x04, 0x1e
        /*0106*/ 	.short	(.L_261 - .L_260)
.L_260:
        /*0108*/ 	.word	0x00000000


	//----- nvinfo : EIATTR_CBANK_PARAM_SIZE
	.align		4
.L_261:
        /*010c*/ 	.byte	0x03, 0x19
        /*010e*/ 	.short	0x0ba0


	//----- nvinfo : EIATTR_PARAM_CBANK
	.align		4
        /*0110*/ 	.byte	0x04, 0x0a
        /*0112*/ 	.short	(.L_263 - .L_262)
	.align		4
.L_262:
        /*0114*/ 	.word	index@(.nv.constant0._Z25multi_tensor_apply_kernelI18TensorListMetadataILi1ELb0EEN18transformer_engine19multi_tensor_l2norm13L2NormFunctorI6__halfEEJPfS7_biEEvlPViT_T0_DpT1_)
        /*0118*/ 	.short	0x0380
        /*011a*/ 	.short	0x0ba0


	//----- nvinfo : EIATTR_SW_WAR
	.align		4
.L_263:
        /*011c*/ 	.byte	0x04, 0x36
        /*011e*/ 	.short	(.L_265 - .L_264)
.L_264:
        /*0120*/ 	.word	0x00000008
.L_265:


//--------------------- .nv.info._Z25multi_tensor_apply_kernelI18TensorListMetadataILi1ELb0EEN18transformer_engine19multi_tensor_l2norm13L2NormFunctorIfEEJPfS6_biEEvlPViT_T0_DpT1_ --------------------------
	.section	.nv.info._Z25multi_tensor_apply_kernelI18TensorListMetadataILi1ELb0EEN18transformer_engine19multi_tensor_l2norm13L2NormFunctorIfEEJPfS6_biEEvlPViT_T0_DpT1_,"",@"SHT_CUDA_INFO"
	.sectionflags	@""
	.align	4


	//----- nvinfo : EIATTR_CUDA_API_VERSION
	.align		4
        /*0000*/ 	.byte	0x04, 0x37
        /*0002*/ 	.short	(.L_267 - .L_266)
.L_266:
        /*0004*/ 	.word	0x00000082


	//----- nvinfo : EIATTR_KPARAM_INFO
	.align		4
.L_267:
        /*0008*/ 	.byte	0x04, 0x17
        /*000a*/ 	.short	(.L_269 - .L_268)
.L_268:
        /*000c*/ 	.word	0x00000000
        /*0010*/ 	.short	0x0007
        /*0012*/ 	.short	0x0b9c
        /*0014*/ 	.byte	0x00, 0xf0, 0x11, 0x00


	//----- nvinfo : EIATTR_KPARAM_INFO
	.align		4
.L_269:
        /*0018*/ 	.byte	0x04, 0x17
        /*001a*/ 	.short	(.L_271 - .L_270)
.L_270:
        /*001c*/ 	.word	0x00000000
        /*0020*/ 	.short	0x0006
        /*0022*/ 	.short	0x0b98
        /*0024*/ 	.byte	0x00, 0xf0, 0x05, 0x00


	//----- nvinfo : EIATTR_KPARAM_INFO
	.align		4
.L_271:
        /*0028*/ 	.byte	0x04, 0x17
        /*002a*/ 	.short	(.L_273 - .L_272)
.L_272:
        /*002c*/ 	.word	0x00000000
        /*0030*/ 	.short	0x0005
        /*0032*/ 	.short	0x0b90
        /*0034*/ 	.byte	0x00, 0xf5, 0x21, 0x00


	//----- nvinfo : EIATTR_KPARAM_INFO
	.align		4
.L_273:
        /*0038*/ 	.byte	0x04, 0x17
        /*003a*/ 	.short	(.L_275 - .L_274)
.L_274:
        /*003c*/ 	.word	0x00000000
        /*0040*/ 	.short	0x0004
        /*0042*/ 	.short	0x0b88
        /*0044*/ 	.byte	0x00, 0xf5, 0x21, 0x00


	//----- nvinfo : EIATTR_KPARAM_INFO
	.align		4
.L_275:
        /*0048*/ 	.byte	0x04, 0x17
        /*004a*/ 	.short	(.L_277 - .L_276)
.L_276:
        /*004c*/ 	.word	0x00000000
        /*0050*/ 	.short	0x0003
        /*0052*/ 	.short	0x0b80
        /*0054*/ 	.byte	0x00, 0xf0, 0x05, 0x00


	//----- nvinfo : EIATTR_KPARAM_INFO
	.align		4
.L_277:
        /*0058*/ 	.byte	0x04, 0x17
        /*005a*/ 	.short	(.L_279 - .L_278)
.L_278:
        /*005c*/ 	.word	0x00000000
        /*0060*/ 	.short	0x0002
        /*0062*/ 	.short	0x0010
        /*0064*/ 	.byte	0x00, 0xf0, 0xc1, 0x2d


	//----- nvinfo : EIATTR_KPARAM_INFO
	.align		4
.L_279:
        /*0068*/ 	.byte	0x04, 0x17
        /*006a*/ 	.short	(.L_281 - .L_280)
.L_280:
        /*006c*/ 	.word	0x00000000
        /*0070*/ 	.short	0x0001
        /*0072*/ 	.short	0x0008
        /*0074*/ 	.byte	0x00, 0xf5, 0x21, 0x00


	//----- nvinfo : EIATTR_KPARAM_INFO
	.align		4
.L_281:
        /*0078*/ 	.byte	0x04, 0x17
        /*007a*/ 	.short	(.L_283 - .L_282)
.L_282:
        /*007c*/ 	.word	0x00000000
        /*0080*/ 	.short	0x0000
        /*0082*/ 	.short	0x0000
        /*0084*/ 	.byte	0x00, 0xf0, 0x21, 0x00


	//----- nvinfo : EIATTR_SPARSE_MMA_MASK
	.align		4
.L_283:
        /*0088*/ 	.byte	0x03, 0x50
        /*008a*/ 	.short	0x0000


	//----- nvinfo : EIATTR_MAXREG_COUNT
	.align		4
        /*008c*/ 	.byte	0x03, 0x1b
        /*008e*/ 	.short	0x00ff


	//----- nvinfo : EIATTR_NUM_BARRIERS
	.align		4
        /*0090*/ 	.byte	0x02, 0x4c
        /*0092*/ 	.byte	0x01
	.zero		1


	//----- nvinfo : EIATTR_MERCURY_ISA_VERSION
	.align		4
        /*0094*/ 	.byte	0x03, 0x5f
        /*0096*/ 	.short	0x0101


	//----- nvinfo : EIATTR_COOP_GROUP_MASK_REGIDS
	.align		4
        /*0098*/ 	.byte	0x04, 0x29
        /*009a*/ 	.short	(.L_285 - .L_284)


	//   ....[0]....
.L_284:
        /*009c*/ 	.word	0xffffffff


	//   ....[1]....
        /*00a0*/ 	.word	0xffffffff


	//   ....[2]....
        /*00a4*/ 	.word	0xffffffff


	//   ....[3]....
        /*00a8*/ 	.word	0xffffffff


	//   ....[4]....
        /*00ac*/ 	.word	0xffffffff


	//   ....[5]....
        /*00b0*/ 	.word	0x0500000b


	//   ....[6]....
        /*00b4*/ 	.word	0x0500000b


	//   ....[7]....
        /*00b8*/ 	.word	0x0500000b


	//   ....[8]....
        /*00bc*/ 	.word	0x0500000b


	//   ....[9]....
        /*00c0*/ 	.word	0x0500000b


	//----- nvinfo : EIATTR_COOP_GROUP_INSTR_OFFSETS
	.align		4
.L_285:
        /*00c4*/ 	.byte	0x04, 0x28
        /*00c6*/ 	.short	(.L_287 - .L_286)


	//   ....[0]....
.L_286:
        /*00c8*/ 	.word	0x00000f20


	//   ....[1]....
        /*00cc*/ 	.word	0x00000f40


	//   ....[2]....
        /*00d0*/ 	.word	0x00000f60


	//   ....[3]....
        /*00d4*/ 	.word	0x00000f80


	//   ....[4]....
        /*00d8*/ 	.word	0x00000fa0


	//   ....[5]....
        /*00dc*/ 	.word	0x00001190


	//   ....[6]....
        /*00e0*/ 	.word	0x00001200


	//   ....[7]....
        /*00e4*/ 	.word	0x00001270


	//   ....[8]....
        /*00e8*/ 	.word	0x000012e0


	//   ....[9]....
        /*00ec*/ 	.word	0x00001350


	//----- nvinfo : EIATTR_VRC_CTA_INIT_COUNT
	.align		4
.L_287:
        /*00f0*/ 	.byte	0x02, 0x4a
	.zero		1
	.zero		1


	//----- nvinfo : EIATTR_EXIT_INSTR_OFFSETS
	.align		4
        /*00f4*/ 	.byte	0x04, 0x1c
        /*00f6*/ 	.short	(.L_289 - .L_288)


	//   ....[0]....
.L_288:
        /*00f8*/ 	.word	0x00000ff0


	//   ....[1]....
        /*00fc*/ 	.word	0x000010c0


	//   ....[2]....
        /*0100*/ 	.word	0x00001140


	//----- nvinfo : EIATTR_CRS_STACK_SIZE
	.align		4
.L_289:
        /*0104*/ 	.byte	0x04, 0x1e
        /*0106*/ 	.short	(.L_291 - .L_290)
.L_290:
        /*0108*/ 	.word	0x00000000


	//----- nvinfo : EIATTR_CBANK_PARAM_SIZE
	.align		4
.L_291:
        /*010c*/ 	.byte	0x03, 0x19
        /*010e*/ 	.short	0x0ba0


	//----- nvinfo : EIATTR_PARAM_CBANK
	.align		4
        /*0110*/ 	.byte	0x04, 0x0a
        /*0112*/ 	.short	(.L_293 - .L_292)
	.align		4
.L_292:
        /*0114*/ 	.word	index@(.nv.constant0._Z25multi_tensor_apply_kernelI18TensorListMetadataILi1ELb0EEN18transformer_engine19multi_tensor_l2norm13L2NormFunctorIfEEJPfS6_biEEvlPViT_T0_DpT1_)
        /*0118*/ 	.short	0x0380
        /*011a*/ 	.short	0x0ba0


	//----- nvinfo : EIATTR_SW_WAR
	.align		4
.L_293:
        /*011c*/ 	.byte	0x04, 0x36
        /*011e*/ 	.short	(.L_295 - .L_294)
.L_294:
        /*0120*/ 	.word	0x00000008
.L_295:


//--------------------- .nv.callgraph             --------------------------
	.section	.nv.callgraph,"",@"SHT_CUDA_CALLGRAPH"
	.align	4
	.sectionentsize	8
	.align		4
        /*0000*/ 	.word	0x00000000
	.align		4
        /*0004*/ 	.word	0xffffffff
	.align		4
        /*0008*/ 	.word	0x00000000
	.align		4
        /*000c*/ 	.word	0xfffffffe
	.align		4
        /*0010*/ 	.word	0x00000000
	.align		4
        /*0014*/ 	.word	0xfffffffd
	.align		4
        /*0018*/ 	.word	0x00000000
	.align		4
        /*001c*/ 	.word	0xfffffffc


//--------------------- .text._ZN18transformer_engine19multi_tensor_l2norm10cleanup_v2EPfS1_S1_S1_biiff --------------------------
	.section	.text._ZN18transformer_engine19multi_tensor_l2norm10cleanup_v2EPfS1_S1_S1_biiff,"ax",@progbits
	.align	128
        .global         _ZN18transformer_engine19multi_tensor_l2norm10cleanup_v2EPfS1_S1_S1_biiff
        .type           _ZN18transformer_engine19multi_tensor_l2norm10cleanup_v2EPfS1_S1_S1_biiff,@function
        .size           _ZN18transformer_engine19multi_tensor_l2norm10cleanup_v2EPfS1_S1_S1_biiff,(.L_x_181 - _ZN18transformer_engine19multi_tensor_l2norm10cleanup_v2EPfS1_S1_S1_biiff)
        .other          _ZN18transformer_engine19multi_tensor_l2norm10cleanup_v2EPfS1_S1_S1_biiff,@"STO_CUDA_ENTRY STV_DEFAULT"
_ZN18transformer_engine19multi_tensor_l2norm10cleanup_v2EPfS1_S1_S1_biiff:
.text._ZN18transformer_engine19multi_tensor_l2norm10cleanup_v2EPfS1_S1_S1_biiff:
[----:B------:R-:W-:Y:S01]  /*0000*/  LDC R1, c[0x0][0x37c] ;  /* 0x0000df00ff017b82 */ /* 0x000fe20000000800 */
[----:B------:R-:W0:Y:S01]  /*0010*/  S2R R2, SR_CTAID.X ;  /* 0x0000000000027919 */ /* 0x000e220000002500 */
[----:B------:R-:W1:Y:S01]  /*0020*/  LDCU.64 UR6, c[0x0][0x358] ;  /* 0x00006b00ff0677ac */ /* 0x000e620008000a00 */
[----:B0-----:R-:W-:-:S13]  /*0030*/  ISETP.NE.AND P0, PT, R2, RZ, PT ;  /* 0x000000ff0200720c */ /* 0x001fda0003f05270 */
[----:B-1----:R-:W-:Y:S05]  /*0040*/  @P0 BRA `(.L_x_0) ;  /* 0x0000001800280947 */ /* 0x002fea0003800000 */
[----:B------:R-:W0:Y:S01]  /*0050*/  S2R R0, SR_TID.X ;  /* 0x0000000000007919 */ /* 0x000e220000002100 */
[----:B------:R-:W-:Y:S01]  /*0060*/  BSSY.RECONVERGENT B0, `(.L_x_1) ;  /* 0x0000007000007945 */ /* 0x000fe20003800200 */
[----:B------:R-:W-:Y:S01]  /*0070*/  IMAD.MOV.U32 R3, RZ, RZ, RZ ;  /* 0x000000ffff037224 */ /* 0x000fe200078e00ff */
[----:B0-----:R-:W-:-:S13]  /*0080*/  ISETP.GT.U32.AND P0, PT, R0, 0x13f, PT ;  /* 0x0000013f0000780c */ /* 0x001fda0003f04070 */
[----:B------:R-:W-:Y:S05]  /*0090*/  @P0 BRA `(.L_x_2) ;  /* 0x00000000000c0947 */ /* 0x000fea0003800000 */
[----:B------:R-:W0:Y:S02]  /*00a0*/  LDC.64 R4, c[0x0][0x380] ;  /* 0x0000e000ff047b82 */ /* 0x000e240000000a00 */
[----:B0-----:R-:W-:-:S05]  /*00b0*/  IMAD.WIDE.U32 R4, R0, 0x4, R4 ;  /* 0x0000000400047825 */ /* 0x001fca00078e0004 */
[----:B------:R0:W5:Y:S02]  /*00c0*/  LDG.E R3, desc[UR6][R4.64] ;  /* 0x0000000604037981 */ /* 0x000164000c1e1900 */
.L_x_2:
[----:B------:R-:W-:Y:S05]  /*00d0*/  BSYNC.RECONVERGENT B0 ;  /* 0x0000000000007941 */ /* 0x000fea0003800200 */
.L_x_1:
[----:B------:R-:W1:Y:S01]  /*00e0*/  LDCU UR4, c[0x0][0x3a8] ;  /* 0x00007500ff0477ac */ /* 0x000e620008000800 */
[----:B------:R-:W-:Y:S01]  /*00f0*/  BSSY B0, `(.L_x_0) ;  /* 0x000017f000007945 */ /* 0x000fe20003800000 */
[----:B-1----:R-:W-:-:S09]  /*0100*/  UISETP.NE.AND UP0, UPT, UR4, URZ, UPT ;  /* 0x000000ff0400728c */ /* 0x002fd2000bf05270 */
[----:B------:R-:W-:Y:S05]  /*0110*/  BRA.U UP0, `(.L_x_3) ;  /* 0x0000000900d87547 */ /* 0x000fea000b800000 */
[----:B------:R-:W1:Y:S01]  /*0120*/  LDCU UR8, c[0x0][0x360] ;  /* 0x00006c00ff0877ac */ /* 0x000e620008000800 */
[----:B0-----:R-:W0:Y:S01]  /*0130*/  S2R R5, SR_TID.Y ;  /* 0x0000000000057919 */ /* 0x001e220000002200 */
[----:B------:R-:W1:Y:S01]  /*0140*/  LDC R4, c[0x0][0x364] ;  /* 0x0000d900ff047b82 */ /* 0x000e620000000800 */
[----:B------:R-:W-:-:S07]  /*0150*/  UMOV UR4, 0x400 ;  /* 0x0000040000047882 */ /* 0x000fce0000000000 */
[----:B------:R-:W2:Y:S01]  /*0160*/  S2UR UR5, SR_CgaCtaId ;  /* 0x00000000000579c3 */ /* 0x000ea20000008800 */
[----:B-1----:R-:W-:-:S05]  /*0170*/  IMAD R4, R4, UR8, RZ ;  /* 0x0000000804047c24 */ /* 0x002fca000f8e02ff */
[C---:B------:R-:W-:Y:S02]  /*0180*/  ISETP.GE.U32.AND P0, PT, R4.reuse, 0x40, PT ;  /* 0x000000400400780c */ /* 0x040fe40003f06070 */
[----:B------:R-:W-:Y:S01]  /*0190*/  ISETP.GE.U32.AND P1, PT, R4, 0x80, PT ;  /* 0x000000800400780c */ /* 0x000fe20003f26070 */
[----:B--2---:R-:W-:Y:S01]  /*01a0*/  ULEA UR4, UR5, UR4, 0x18 ;  /* 0x0000000405047291 */ /* 0x004fe2000f8ec0ff */
[----:B0-----:R-:W-:-:S05]  /*01b0*/  IMAD R5, R5, UR8, R0 ;  /* 0x0000000805057c24 */ /* 0x001fca000f8e0200 */
[----:B------:R-:W-:-:S05]  /*01c0*/  LEA R6, R5, UR4, 0x2 ;  /* 0x0000000405067c11 */ /* 0x000fca000f8e10ff */
[----:B-----5:R0:W-:Y:S01]  /*01d0*/  @P0 STS [R6], R3 ;  /* 0x0000000306000388 */ /* 0x0201e20000000800 */
[----:B------:R-:W-:Y:S06]  /*01e0*/  @P0 BAR.SYNC.DEFER_BLOCKING 0x0 ;  /* 0x0000000000000b1d */ /* 0x000fec0000010000 */
[----:B------:R-:W-:Y:S05]  /*01f0*/  @!P1 BRA `(.L_x_4) ;  /* 0x00000008002c9947 */ /* 0x000fea0003800000 */
[----:B------:R-:W-:-:S04]  /*0200*/  SHF.R.U32.HI R7, RZ, 0x1, R4 ;  /* 0x00000001ff077819 */ /* 0x000fc80000011604 */
[----:B------:R-:W-:-:S13]  /*0210*/  ISETP.GE.U32.AND P1, PT, R5, R7, PT ;  /* 0x000000070500720c */ /* 0x000fda0003f26070 */
[----:B------:R-:W-:Y:S02]  /*0220*/  @!P1 IMAD R8, R7, 0x4, R6 ;  /* 0x0000000407089824 */ /* 0x000fe400078e0206 */
[----:B------:R-:W-:Y:S04]  /*0230*/  @!P1 LDS R7, [R6] ;  /* 0x0000000006079984 */ /* 0x000fe80000000800 */
[----:B------:R-:W1:Y:S02]  /*0240*/  @!P1 LDS R8, [R8] ;  /* 0x0000000008089984 */ /* 0x000e640000000800 */
[----:B-1----:R-:W-:-:S05]  /*0250*/  @!P1 FMNMX R7, |R7|, |R8|, !PT ;  /* 0x4000000807079209 */ /* 0x002fca0007800200 */
[----:B------:R1:W-:Y:S01]  /*0260*/  @!P1 STS [R6], R7 ;  /* 0x0000000706009388 */ /* 0x0003e20000000800 */
[----:B------:R-:W-:Y:S01]  /*0270*/  BAR.SYNC.DEFER_BLOCKING 0x0 ;  /* 0x0000000000007b1d */ /* 0x000fe20000010000 */
[----:B------:R-:W-:-:S13]  /*0280*/  ISETP.GE.U32.AND P1, PT, R4, 0x100, PT ;  /* 0x000001000400780c */ /* 0x000fda0003f26070 */
[----:B-1----:R-:W-:Y:S05]  /*0290*/  @!P1 BRA `(.L_x_4) ;  /* 0x0000000800049947 */ /* 0x002fea0003800000 */
[----:B------:R-:W-:-:S04]  /*02a0*/  SHF.R.U32.HI R8, RZ, 0x2, R4 ;  /* 0x00000002ff087819 */ /* 0x000fc80000011604 */
[----:B------:R-:W-:-:S13]  /*02b0*/  ISETP.GE.U32.AND P1, PT, R5, R8, PT ;  /* 0x000000080500720c */ /* 0x000fda0003f26070 */
[----:B------:R-:W-:-:S05]  /*02c0*/  @!P1 LOP3.LUT R7, R4, 0x3ffffc, RZ, 0xc0, !PT ;  /* 0x003ffffc04079812 */ /* 0x000fca00078ec0ff */
[----:B------:R-:W-:Y:S02]  /*02d0*/  @!P1 IMAD.IADD R8, R6, 0x1, R7 ;  /* 0x0000000106089824 */ /* 0x000fe400078e0207 */
        /* <DEDUP_REMOVED lines=124> */
[----:B------:R-:W-:Y:S06]  /*0aa0*/  BAR.SYNC.DEFER_BLOCKING 0x0 ;  /* 0x0000000000007b1d */ /* 0x000fec0000010000 */
.L_x_4:
[----:B------:R-:W-:Y:S01]  /*0ab0*/  ISETP.GT.U32.AND P1, PT, R5, 0x1f, PT ;  /* 0x0000001f0500780c */ /* 0x000fe20003f24070 */
[----:B------:R-:W-:-:S12]  /*0ac0*/  BSSY B1, `(.L_x_5) ;  /* 0x0000011000017945 */ /* 0x000fd80003800000 */
[----:B------:R-:W-:Y:S05]  /*0ad0*/  @P1 BRA `(.L_x_6) ;  /* 0x00000000003c1947 */ /* 0x000fea0003800000 */
[----:B------:R-:W-:Y:S01]  /*0ae0*/  @P0 LDS R4, [R6] ;  /* 0x0000000006040984 */ /* 0x000fe20000000800 */
[----:B------:R-:W-:-:S03]  /*0af0*/  UMOV UR4, 0xffffffff ;  /* 0xffffffff00047882 */ /* 0x000fc60000000000 */
[----:B------:R-:W0:Y:S02]  /*0b00*/  @P0 LDS R5, [R6+0x80] ;  /* 0x0000800006050984 */ /* 0x000e240000000800 */
[----:B0-----:R-:W-:Y:S01]  /*0b10*/  @P0 FMNMX R3, |R4|, |R5|, !PT ;  /* 0x4000000504030209 */ /* 0x001fe20007800200 */
[----:B------:R-:W-:Y:S06]  /*0b20*/  BRA.DIV UR4, `(.L_x_7) ;  /* 0x0000002a041c7947 */ /* 0x000fec000b800000 */
[----:B------:R-:W0:Y:S02]  /*0b30*/  SHFL.DOWN PT, R4, R3, 0x10, 0x1f ;  /* 0x0a001f0003047f89 */ /* 0x000e2400000e0000 */
[----:B0-----:R-:W-:-:S05]  /*0b40*/  FMNMX R4, |R4|, |R3|, !PT ;  /* 0x4000000304047209 */ /* 0x001fca0007800200 */
[----:B------:R-:W0:Y:S02]  /*0b50*/  SHFL.DOWN PT, R5, R4, 0x8, 0x1f ;  /* 0x09001f0004057f89 */ /* 0x000e2400000e0000 */
[----:B0-----:R-:W-:-:S05]  /*0b60*/  FMNMX R5, R4, |R5|, !PT ;  /* 0x4000000504057209 */ /* 0x001fca0007800000 */
[----:B-1----:R-:W0:Y:S02]  /*0b70*/  SHFL.DOWN PT, R6, R5, 0x4, 0x1f ;  /* 0x08801f0005067f89 */ /* 0x002e2400000e0000 */
[----:B0-----:R-:W-:-:S05]  /*0b80*/  FMNMX R6, R5, |R6|, !PT ;  /* 0x4000000605067209 */ /* 0x001fca0007800000 */
[----:B------:R-:W0:Y:S02]  /*0b90*/  SHFL.DOWN PT, R7, R6, 0x2, 0x1f ;  /* 0x08401f0006077f89 */ /* 0x000e2400000e0000 */
[----:B0-----:R-:W-:-:S05]  /*0ba0*/  FMNMX R7, R6, |R7|, !PT ;  /* 0x4000000706077209 */ /* 0x001fca0007800000 */
[----:B------:R0:W1:Y:S02]  /*0bb0*/  SHFL.DOWN PT, R8, R7, 0x1, 0x1f ;  /* 0x08201f0007087f89 */ /* 0x00006400000e0000 */
.L_x_37:
[----:B-1----:R-:W-:-:S07]  /*0bc0*/  FMNMX R3, R7, |R8|, !PT ;  /* 0x4000000807037209 */ /* 0x002fce0007800000 */
.L_x_6:
[----:B------:R-:W-:Y:S05]  /*0bd0*/  BSYNC B1 ;  /* 0x0000000000017941 */ /* 0x000fea0003800000 */
.L_x_5:
[----:B------:R-:W-:-:S13]  /*0be0*/  ISETP.NE.AND P0, PT, R0, RZ, PT ;  /* 0x000000ff0000720c */ /* 0x000fda0003f05270 */
[----:B------:R-:W-:Y:S05]  /*0bf0*/  @P0 BRA `(.L_x_8) ;  /* 0x0000000c00380947 */ /* 0x000fea0003800000 */
[----:B------:R-:W2:Y:S01]  /*0c00*/  LDC.64 R4, c[0x0][0x390] ;  /* 0x0000e400ff047b82 */ /* 0x000ea20000000a00 */
[----:B------:R-:W3:Y:S01]  /*0c10*/  LDCU UR4, c[0x0][0x3ac] ;  /* 0x00007580ff0477ac */ /* 0x000ee20008000800 */
[----:B------:R-:W0:Y:S01]  /*0c20*/  LDCU UR5, c[0x0][0x3b0] ;  /* 0x00007600ff0577ac */ /* 0x000e220008000800 */
[----:B--2---:R-:W3:Y:S02]  /*0c30*/  LDG.E R0, desc[UR6][R4.64] ;  /* 0x0000000604007981 */ /* 0x004ee4000c1e1900 */
[----:B---3--:R-:W-:-:S04]  /*0c40*/  FMUL R0, R0, UR4 ;  /* 0x0000000400007c20 */ /* 0x008fc80008400000 */
[----:B0-----:R-:W-:-:S05]  /*0c50*/  FFMA R3, R3, UR5, R0 ;  /* 0x0000000503037c23 */ /* 0x001fca0008000000 */
[----:B------:R3:W-:Y:S01]  /*0c60*/  STG.E desc[UR6][R4.64], R3 ;  /* 0x0000000304007986 */ /* 0x0007e2000c101906 */
[----:B------:R-:W-:Y:S05]  /*0c70*/  BRA `(.L_x_8) ;  /* 0x0000000c00187947 */ /* 0x000fea0003800000 */
.L_x_3:
        /* <DEDUP_REMOVED lines=19> */
[----:B-1----:R-:W-:-:S05]  /*0db0*/  @!P1 FADD R7, R7, R8 ;  /* 0x0000000807079221 */ /* 0x002fca0000000000 */
        /* <DEDUP_REMOVED lines=132> */
[----:B------:R-:W-:Y:S06]  /*1600*/  BAR.SYNC.DEFER_BLOCKING 0x0 ;  /* 0x0000000000007b1d */ /* 0x000fec0000010000 */
.L_x_9:
[----:B------:R-:W-:-:S13]  /*1610*/  ISETP.GT.U32.AND P1, PT, R5, 0x1f, PT ;  /* 0x0000001f0500780c */ /* 0x000fda0003f24070 */
[----:B------:R-:W-:Y:S05]  /*1620*/  @P1 BRA `(.L_x_10) ;  /* 0x00000000003c1947 */ /* 0x000fea0003800000 */
[----:B------:R-:W-:Y:S01]  /*1630*/  @P0 LDS R4, [R6] ;  /* 0x0000000006040984 */ /* 0x000fe20000000800 */
[----:B------:R-:W-:-:S03]  /*1640*/  UMOV UR4, 0xffffffff ;  /* 0xffffffff00047882 */ /* 0x000fc60000000000 */
[----:B------:R-:W0:Y:S02]  /*1650*/  @P0 LDS R5, [R6+0x80] ;  /* 0x0000800006050984 */ /* 0x000e240000000800 */
[----:B0-----:R-:W-:Y:S01]  /*1660*/  @P0 FADD R3, R4, R5 ;  /* 0x0000000504030221 */ /* 0x001fe20000000000 */
[----:B------:R-:W-:Y:S06]  /*1670*/  BRA.DIV UR4, `(.L_x_11) ;  /* 0x0000001e04d47947 */ /* 0x000fec000b800000 */
[----:B------:R-:W0:Y:S02]  /*1680*/  SHFL.DOWN PT, R4, R3, 0x10, 0x1f ;  /* 0x0a001f0003047f89 */ /* 0x000e2400000e0000 */
[----:B0-----:R-:W-:-:S05]  /*1690*/  FADD R4, R4, R3 ;  /* 0x0000000304047221 */ /* 0x001fca0000000000 */
[----:B------:R-:W0:Y:S02]  /*16a0*/  SHFL.DOWN PT, R5, R4, 0x8, 0x1f ;  /* 0x09001f0004057f89 */ /* 0x000e2400000e0000 */
[----:B0-----:R-:W-:-:S05]  /*16b0*/  FADD R5, R4, R5 ;  /* 0x0000000504057221 */ /* 0x001fca0000000000 */
[----:B-1----:R-:W0:Y:S02]  /*16c0*/  SHFL.DOWN PT, R6, R5, 0x4, 0x1f ;  /* 0x08801f0005067f89 */ /* 0x002e2400000e0000 */
[----:B0-----:R-:W-:-:S05]  /*16d0*/  FADD R6, R5, R6 ;  /* 0x0000000605067221 */ /* 0x001fca0000000000 */
[----:B------:R-:W0:Y:S02]  /*16e0*/  SHFL.DOWN PT, R7, R6, 0x2, 0x1f ;  /* 0x08401f0006077f89 */ /* 0x000e2400000e0000 */
[----:B0-----:R-:W-:-:S05]  /*16f0*/  FADD R7, R6, R7 ;  /* 0x0000000706077221 */ /* 0x001fca0000000000 */
[----:B------:R0:W1:Y:S02]  /*1700*/  SHFL.DOWN PT, R8, R7, 0x1, 0x1f ;  /* 0x08201f0007087f89 */ /* 0x00006400000e0000 */
.L_x_43:
[----:B-1----:R-:W-:-:S07]  /*1710*/  FADD R8, R7, R8 ;  /* 0x0000000807087221 */ /* 0x002fce0000000000 */
.L_x_10:
[----:B------:R-:W-:Y:S01]  /*1720*/  ISETP.NE.AND P0, PT, R0, RZ, PT ;  /* 0x000000ff0000720c */ /* 0x000fe20003f05270 */
[----:B------:R-:W-:Y:S05]  /*1730*/  WARPSYNC.ALL ;  /* 0x0000000000007948 */ /* 0x000fea0003800000 */
[----:B------:R-:W-:Y:S07]  /*1740*/  BAR.SYNC.DEFER_BLOCKING 0x0 ;  /* 0x0000000000007b1d */ /* 0x000fee0000010000 */
[----:B------:R-:W-:Y:S05]  /*1750*/  @P0 BRA `(.L_x_8) ;  /* 0x0000000000600947 */ /* 0x000fea0003800000 */
[----:B------:R-:W2:Y:S01]  /*1760*/  LDC.64 R4, c[0x0][0x390] ;  /* 0x0000e400ff047b82 */ /* 0x000ea20000000a00 */
[----:B------:R-:W0:Y:S01]  /*1770*/  LDCU UR4, c[0x0][0x3ac] ;  /* 0x00007580ff0477ac */ /* 0x000e220008000800 */
[----:B------:R-:W3:Y:S01]  /*1780*/  LDCU UR5, c[0x0][0x3b0] ;  /* 0x00007600ff0577ac */ /* 0x000ee20008000800 */
[----:B--2---:R-:W0:Y:S01]  /*1790*/  LDG.E R4, desc[UR6][R4.64] ;  /* 0x0000000604047981 */ /* 0x004e22000c1e1900 */
[----:B------:R-:W-:Y:S01]  /*17a0*/  BSSY.RECONVERGENT B1, `(.L_x_12) ;  /* 0x0000011000017945 */ /* 0x000fe20003800200 */
[----:B0-----:R-:W-:-:S04]  /*17b0*/  FMUL R3, R4, UR4 ;  /* 0x0000000404037c20 */ /* 0x001fc80008400000 */
[----:B------:R-:W-:-:S04]  /*17c0*/  FMUL R3, R4, R3 ;  /* 0x0000000304037220 */ /* 0x000fc80000400000 */
[----:B---3--:R-:W-:-:S04]  /*17d0*/  FFMA R8, R8, UR5, R3 ;  /* 0x0000000508087c23 */ /* 0x008fc80008000003 */
[----:B------:R-:W-:Y:S01]  /*17e0*/  VIADD R0, R8, 0xf3000000 ;  /* 0xf300000008007836 */ /* 0x000fe20000000000 */
[----:B------:R0:W2:Y:S04]  /*17f0*/  MUFU.RSQ R7, R8 ;  /* 0x0000000800077308 */ /* 0x0000a80000001400 */
[----:B------:R-:W-:-:S13]  /*1800*/  ISETP.GT.U32.AND P0, PT, R0, 0x727fffff, PT ;  /* 0x727fffff0000780c */ /* 0x000fda0003f04070 */
[----:B0-2---:R-:W-:Y:S05]  /*1810*/  @!P0 BRA `(.L_x_13) ;  /* 0x0000000000148947 */ /* 0x005fea0003800000 */
[----:B------:R-:W-:Y:S01]  /*1820*/  IMAD.MOV.U32 R0, RZ, RZ, R8 ;  /* 0x000000ffff007224 */ /* 0x000fe200078e0008 */
[----:B-1----:R-:W-:-:S07]  /*1830*/  MOV R9, 0x1850 ;  /* 0x0000185000097802 */ /* 0x002fce0000000f00 */
[----:B------:R-:W-:Y:S05]  /*1840*/  CALL.REL.NOINC `($__internal_0_$__cuda_sm20_sqrt_rn_f32_slowpath) ;  /* 0x0000002400247944 */ /* 0x000fea0003c00000 */
[----:B------:R-:W-:Y:S01]  /*1850*/  IMAD.MOV.U32 R3, RZ, RZ, R0 ;  /* 0x000000ffff037224 */ /* 0x000fe200078e0000 */
[----:B------:R-:W-:Y:S06]  /*1860*/  BRA `(.L_x_14) ;  /* 0x0000000000107947 */ /* 0x000fec0003800000 */
.L_x_13:
[----:B------:R-:W-:Y:S01]  /*1870*/  FMUL.FTZ R3, R8, R7 ;  /* 0x0000000708037220 */ /* 0x000fe20000410000 */
[----:B------:R-:W-:-:S03]  /*1880*/  FMUL.FTZ R4, R7, 0.5 ;  /* 0x3f00000007047820 */ /* 0x000fc60000410000 */
[----:B------:R-:W-:-:S04]  /*1890*/  FFMA R0, -R3, R3, R8 ;  /* 0x0000000303007223 */ /* 0x000fc80000000108 */
[----:B------:R-:W-:-:S07]  /*18a0*/  FFMA R3, R0, R4, R3 ;  /* 0x0000000400037223 */ /* 0x000fce0000000003 */
.L_x_14:
[----:B------:R-:W-:Y:S05]  /*18b0*/  BSYNC.RECONVERGENT B1 ;  /* 0x0000000000017941 */ /* 0x000fea0003800200 */
.L_x_12:
[----:B------:R-:W0:Y:S02]  /*18c0*/  LDC.64 R4, c[0x0][0x390] ;  /* 0x0000e400ff047b82 */ /* 0x000e240000000a00 */
[----:B0-----:R2:W-:Y:S02]  /*18d0*/  STG.E desc[UR6][R4.64], R3 ;  /* 0x0000000304007986 */ /* 0x0015e4000c101906 */
.L_x_8:
[----:B------:R-:W-:Y:S05]  /*18e0*/  BSYNC B0 ;  /* 0x0000000000007941 */ /* 0x000fea0003800000 */
.L_x_0:
[----:B------:R-:W4:Y:S02]  /*18f0*/  LDCU.U8 UR4, c[0x0][0x3a0] ;  /* 0x00007400ff0477ac */ /* 0x000f240008000000 */
[----:B----4-:R-:W-:-:S06]  /*1900*/  UPRMT UR4, UR4, 0x8880, URZ ;  /* 0x0000888004047896 */ /* 0x010fcc00080000ff */
[----:B------:R-:W-:-:S13]  /*1910*/  ISETP.NE.AND P0, PT, RZ, UR4, PT ;  /* 0x00000004ff007c0c */ /* 0x000fda000bf05270 */
[----:B------:R-:W-:Y:S05]  /*1920*/  @!P0 EXIT ;  /* 0x000000000000894d */ /* 0x000fea0003800000 */
[----:B------:R-:W4:Y:S01]  /*1930*/  LDCU UR4, c[0x0][0x3a8] ;  /* 0x00007500ff0477ac */ /* 0x000f220008000800 */
[----:B------:R-:W0:Y:S08]  /*1940*/  LDC R11, c[0x0][0x3a4] ;  /* 0x0000e900ff0b7b82 */ /* 0x000e300000000800 */
[----:B--23--:R-:W2:Y:S01]  /*1950*/  LDC.64 R4, c[0x0][0x388] ;  /* 0x0000e200ff047b82 */ /* 0x00cea20000000a00 */
[----:B----4-:R-:W-:Y:S01]  /*1960*/  UISETP.NE.AND UP0, UPT, UR4, URZ, UPT ;  /* 0x000000ff0400728c */ /* 0x010fe2000bf05270 */
[----:B0-----:R-:W-:-:S04]  /*1970*/  IMAD R3, R2, R11, RZ ;  /* 0x0000000b02037224 */ /* 0x001fc800078e02ff */
[----:B--2---:R-:W-:-:S04]  /*1980*/  IMAD.WIDE.U32 R4, R3, 0x4, R4 ;  /* 0x0000000403047825 */ /* 0x004fc800078e0004 */
[----:B------:R-:W-:Y:S05]  /*1990*/  BRA.U UP0, `(.L_x_15) ;  /* 0x0000000d00207547 */ /* 0x000fea000b800000 */
[----:B------:R-:W0:Y:S01]  /*19a0*/  S2R R0, SR_TID.X ;  /* 0x0000000000007919 */ /* 0x000e220000002100 */
[----:B------:R-:W-:Y:S01]  /*19b0*/  BSSY.RECONVERGENT B0, `(.L_x_16) ;  /* 0x000000e000007945 */ /* 0x000fe20003800200 */
[----:B------:R-:W-:Y:S01]  /*19c0*/  IMAD.MOV.U32 R3, RZ, RZ, RZ ;  /* 0x000000ffff037224 */ /* 0x000fe200078e00ff */
[----:B------:R-:W2:Y:S01]  /*19d0*/  S2R R13, SR_TID.Y ;  /* 0x00000000000d7919 */ /* 0x000ea20000002200 */
[----:B0-----:R-:W-:-:S13]  /*19e0*/  ISETP.GE.AND P0, PT, R0, R11, PT ;  /* 0x0000000b0000720c */ /* 0x001fda0003f06270 */
[----:B--2---:R-:W-:Y:S05]  /*19f0*/  @P0 BRA `(.L_x_17) ;  /* 0x0000000000240947 */ /* 0x004fea0003800000 */
[----:B------:R-:W0:Y:S01]  /*1a00*/  LDC R8, c[0x0][0x360] ;  /* 0x0000d800ff087b82 */ /* 0x000e220000000800 */
[----:B------:R-:W-:Y:S02]  /*1a10*/  IMAD.MOV.U32 R3, RZ, RZ, RZ ;  /* 0x000000ffff037224 */ /* 0x000fe400078e00ff */
[----:B-1----:R-:W-:-:S07]  /*1a20*/  IMAD.MOV.U32 R9, RZ, RZ, R0 ;  /* 0x000000ffff097224 */ /* 0x002fce00078e0000 */
.L_x_18:
[----:B------:R-:W-:-:S06]  /*1a30*/  IMAD.WIDE R6, R9, 0x4, R4 ;  /* 0x0000000409067825 */ /* 0x000fcc00078e0204 */
[----:B------:R-:W2:Y:S01]  /*1a40*/  LDG.E R6, desc[UR6][R6.64] ;  /* 0x0000000606067981 */ /* 0x000ea2000c1e1900 */
[----:B0-----:R-:W-:-:S05]  /*1a50*/  IMAD.IADD R9, R8, 0x1, R9 ;  /* 0x0000000108097824 */ /* 0x001fca00078e0209 */
[----:B------:R-:W-:Y:S02]  /*1a60*/  ISETP.GE.AND P0, PT, R9, R11, PT ;  /* 0x0000000b0900720c */ /* 0x000fe40003f06270 */
[----:B--2---:R-:W-:-:S11]  /*1a70*/  FMNMX R3, |R6|, |R3|, !PT ;  /* 0x4000000306037209 */ /* 0x004fd60007800200 */
[----:B------:R-:W-:Y:S05]  /*1a80*/  @!P0 BRA `(.L_x_18) ;  /* 0xfffffffc00e88947 */ /* 0x000fea000383ffff */
.L_x_17:
[----:B------:R-:W-:Y:S05]  /*1a90*/  BSYNC.RECONVERGENT B0 ;  /* 0x0000000000007941 */ /* 0x000fea0003800200 */
.L_x_16:
[----:B------:R-:W0:Y:S01]  /*1aa0*/  LDCU UR8, c[0x0][0x360] ;  /* 0x00006c00ff0877ac */ /* 0x000e220008000800 */
[----:B------:R-:W2:Y:S01]  /*1ab0*/  LDC R4, c[0x0][0x364] ;  /* 0x0000d900ff047b82 */ /* 0x000ea20000000800 */
[----:B------:R-:W-:-:S07]  /*1ac0*/  UMOV UR4, 0x400 ;  /* 0x0000040000047882 */ /* 0x000fce0000000000 */
[----:B------:R-:W3:Y:S01]  /*1ad0*/  S2UR UR5, SR_CgaCtaId ;  /* 0x00000000000579c3 */ /* 0x000ee20000008800 */
[----:B0-----:R-:W-:Y:S02]  /*1ae0*/  IMAD R5, R13, UR8, R0 ;  /* 0x000000080d057c24 */ /* 0x001fe4000f8e0200 */
[----:B--2---:R-:W-:-:S05]  /*1af0*/  IMAD R4, R4, UR8, RZ ;  /* 0x0000000804047c24 */ /* 0x004fca000f8e02ff */
[C---:B------:R-:W-:Y:S02]  /*1b00*/  ISETP.GE.U32.AND P0, PT, R4.reuse, 0x40, PT ;  /* 0x000000400400780c */ /* 0x040fe40003f06070 */
[----:B------:R-:W-:Y:S01]  /*1b10*/  ISETP.GE.U32.AND P1, PT, R4, 0x80, PT ;  /* 0x000000800400780c */ /* 0x000fe20003f26070 */
[----:B---3--:R-:W-:-:S06]  /*1b20*/  ULEA UR4, UR5, UR4, 0x18 ;  /* 0x0000000405047291 */ /* 0x008fcc000f8ec0ff */
[----:B-1----:R-:W-:-:S04]  /*1b30*/  LEA R6, R5, UR4, 0x2 ;  /* 0x0000000405067c11 */ /* 0x002fc8000f8e10ff */
[----:B------:R-:W-:Y:S05]  /*1b40*/  @P0 WARPSYNC.ALL ;  /* 0x0000000000000948 */ /* 0x000fea0003800000 */
[----:B------:R0:W-:Y:S01]  /*1b50*/  @P0 STS [R6], R3 ;  /* 0x0000000306000388 */ /* 0x0001e20000000800 */
[----:B------:R-:W-:Y:S06]  /*1b60*/  @P0 BAR.SYNC.DEFER_BLOCKING 0x0 ;  /* 0x0000000000000b1d */ /* 0x000fec0000010000 */
[----:B------:R-:W-:Y:S05]  /*1b70*/  @!P1 BRA `(.L_x_19) ;  /* 0x0000000800309947 */ /* 0x000fea0003800000 */
[----:B------:R-:W-:Y:S01]  /*1b80*/  SHF.R.U32.HI R7, RZ, 0x1, R4 ;  /* 0x00000001ff077819 */ /* 0x000fe20000011604 */
[----:B------:R-:W-:Y:S05]  /*1b90*/  WARPSYNC.ALL ;  /* 0x0000000000007948 */ /* 0x000fea0003800000 */
        /* <DEDUP_REMOVED lines=138> */
.L_x_19:
        /* <DEDUP_REMOVED lines=17> */
.L_x_50:
[----:B01----:R-:W-:-:S07]  /*2550*/  FMNMX R7, R7, |R8|, !PT ;  /* 0x4000000807077209 */ /* 0x003fce0007800000 */
.L_x_21:
[----:B------:R-:W-:Y:S05]  /*2560*/  BSYNC B0 ;  /* 0x0000000000007941 */ /* 0x000fea0003800000 */
.L_x_20:
[----:B------:R-:W-:-:S13]  /*2570*/  ISETP.NE.AND P0, PT, R0, RZ, PT ;  /* 0x000000ff0000720c */ /* 0x000fda0003f05270 */
[----:B------:R-:W-:Y:S05]  /*2580*/  @P0 EXIT ;  /* 0x000000000000094d */ /* 0x000fea0003800000 */
[----:B------:R-:W0:Y:S01]  /*2590*/  LDC.64 R4, c[0x0][0x398] ;  /* 0x0000e600ff047b82 */ /* 0x000e220000000a00 */
[----:B------:R-:W2:Y:S01]  /*25a0*/  LDCU UR4, c[0x0][0x3ac] ;  /* 0x00007580ff0477ac */ /* 0x000ea20008000800 */
[----:B------:R-:W3:Y:S01]  /*25b0*/  LDCU UR5, c[0x0][0x3b0] ;  /* 0x00007600ff0577ac */ /* 0x000ee20008000800 */
[----:B0-----:R-:W-:-:S05]  /*25c0*/  IMAD.WIDE.U32 R2, R2, 0x4, R4 ;  /* 0x0000000402027825 */ /* 0x001fca00078e0004 */
[----:B------:R-:W2:Y:S02]  /*25d0*/  LDG.E R0, desc[UR6][R2.64] ;  /* 0x0000000602007981 */ /* 0x000ea4000c1e1900 */
[----:B--2---:R-:W-:-:S04]  /*25e0*/  FMUL R0, R0, UR4 ;  /* 0x0000000400007c20 */ /* 0x004fc80008400000 */
[----:B---3--:R-:W-:-:S05]  /*25f0*/  FFMA R5, R7, UR5, R0 ;  /* 0x0000000507057c23 */ /* 0x008fca0008000000 */
[----:B------:R-:W-:Y:S01]  /*2600*/  STG.E desc[UR6][R2.64], R5 ;  /* 0x0000000502007986 */ /* 0x000fe2000c101906 */
[----:B------:R-:W-:Y:S05]  /*2610*/  EXIT ;  /* 0x000000000000794d */ /* 0x000fea0003800000 */
.L_x_15:
        /* <DEDUP_REMOVED lines=9> */
.L_x_25:
[----:B------:R-:W-:-:S06]  /*26b0*/  IMAD.WIDE R6, R9, 0x4, R4 ;  /* 0x0000000409067825 */ /* 0x000fcc00078e0204 */
[----:B------:R-:W2:Y:S01]  /*26c0*/  LDG.E R6, desc[UR6][R6.64] ;  /* 0x0000000606067981 */ /* 0x000ea2000c1e1900 */
[----:B0-----:R-:W-:-:S05]  /*26d0*/  IMAD.IADD R9, R8, 0x1, R9 ;  /* 0x0000000108097824 */ /* 0x001fca00078e0209 */
[----:B------:R-:W-:Y:S01]  /*26e0*/  ISETP.GE.AND P0, PT, R9, R11, PT ;  /* 0x0000000b0900720c */ /* 0x000fe20003f06270 */
[----:B--2---:R-:W-:-:S12]  /*26f0*/  FADD R3, R6, R3 ;  /* 0x0000000306037221 */ /* 0x004fd80000000000 */
[----:B------:R-:W-:Y:S05]  /*2700*/  @!P0 BRA `(.L_x_25) ;  /* 0xfffffffc00e88947 */ /* 0x000fea000383ffff */
.L_x_24:
[----:B------:R-:W-:Y:S05]  /*2710*/  BSYNC.RECONVERGENT B0 ;  /* 0x0000000000007941 */ /* 0x000fea0003800200 */
.L_x_23:
        /* <DEDUP_REMOVED lines=154> */
.L_x_26:
        /* <DEDUP_REMOVED lines=16> */
.L_x_57:
[----:B-1----:R-:W-:-:S07]  /*31c0*/  FADD R10, R7, R8 ;  /* 0x00000008070a7221 */ /* 0x002fce0000000000 */
.L_x_27:
[----:B------:R-:W-:Y:S05]  /*31d0*/  WARPSYNC.ALL ;  /* 0x0000000000007948 */ /* 0x000fea0003800000 */
[----:B------:R-:W-:Y:S01]  /*31e0*/  BAR.SYNC.DEFER_BLOCKING 0x0 ;  /* 0x0000000000007b1d */ /* 0x000fe20000010000 */
[----:B------:R-:W-:-:S13]  /*31f0*/  ISETP.NE.AND P0, PT, R0, RZ, PT ;  /* 0x000000ff0000720c */ /* 0x000fda0003f05270 */
[----:B------:R-:W-:Y:S05]  /*3200*/  @P0 EXIT ;  /* 0x000000000000094d */ /* 0x000fea0003800000 */
[----:B------:R-:W0:Y:S01]  /*3210*/  LDC.64 R4, c[0x0][0x398] ;  /* 0x0000e600ff047b82 */ /* 0x000e220000000a00 */
[----:B------:R-:W2:Y:S01]  /*3220*/  LDCU UR4, c[0x0][0x3ac] ;  /* 0x00007580ff0477ac */ /* 0x000ea20008000800 */
[----:B------:R-:W3:Y:S01]  /*3230*/  LDCU UR5, c[0x0][0x3b0] ;  /* 0x00007600ff0577ac */ /* 0x000ee20008000800 */
[----:B0-----:R-:W-:-:S05]  /*3240*/  IMAD.WIDE.U32 R2, R2, 0x4, R4 ;  /* 0x0000000402027825 */ /* 0x001fca00078e0004 */
[----:B------:R-:W2:Y:S01]  /*3250*/  LDG.E R0, desc[UR6][R2.64] ;  /* 0x0000000602007981 */ /* 0x000ea2000c1e1900 */
[----:B------:R-:W-:Y:S01]  /*3260*/  BSSY.RECONVERGENT B0, `(.L_x_29) ;  /* 0x0000011000007945 */ /* 0x000fe20003800200 */
[----:B--2---:R-:W-:-:S04]  /*3270*/  FMUL R5, R0, UR4 ;  /* 0x0000000400057c20 */ /* 0x004fc80008400000 */
        /* <DEDUP_REMOVED lines=11> */
.L_x_30:
[----:B------:R-:W-:Y:S01]  /*3330*/  FMUL.FTZ R5, R10, R7 ;  /* 0x000000070a057220 */ /* 0x000fe20000410000 */
[----:B------:R-:W-:-:S03]  /*3340*/  FMUL.FTZ R4, R7, 0.5 ;  /* 0x3f00000007047820 */ /* 0x000fc60000410000 */
[----:B------:R-:W-:-:S04]  /*3350*/  FFMA R0, -R5, R5, R10 ;  /* 0x0000000505007223 */ /* 0x000fc8000000010a */
[----:B------:R-:W-:-:S07]  /*3360*/  FFMA R5, R0, R4, R5 ;  /* 0x0000000400057223 */ /* 0x000fce0000000005 */
.L_x_31:
[----:B------:R-:W-:Y:S05]  /*3370*/  BSYNC.RECONVERGENT B0 ;  /* 0x0000000000007941 */ /* 0x000fea0003800200 */
.L_x_29:
[----:B------:R-:W-:Y:S01]  /*3380*/  STG.E desc[UR6][R2.64], R5 ;  /* 0x0000000502007986 */ /* 0x000fe2000c101906 */
[----:B------:R-:W-:Y:S05]  /*3390*/  EXIT ;  /* 0x000000000000794d */ /* 0x000fea0003800000 */
.L_x_7:
[----:B------:R-:W-:Y:S02]  /*33a0*/  IMAD.MOV.U32 R10, RZ, RZ, 0x10 ;  /* 0x00000010ff0a7424 */ /* 0x000fe400078e00ff */
[----:B------:R-:W-:Y:S02]  /*33b0*/  IMAD.MOV.U32 R12, RZ, RZ, 0x1f ;  /* 0x0000001fff0c7424 */ /* 0x000fe400078e00ff */
[----:B-1----:R-:W-:-:S07]  /*33c0*/  IMAD.MOV.U32 R9, RZ, RZ, -0x1 ;  /* 0xffffffffff097424 */ /* 0x002fce00078e00ff */
[----:B------:R-:W-:Y:S05]  /*33d0*/  WARPSYNC.COLLECTIVE R9, `(.L_x_32) ;  /* 0x0000000009087348 */ /* 0x000fea0003c00000 */
[----:B------:R0:W1:Y:S02]  /*33e0*/  SHFL.DOWN P0, R8, R3, R10, R12 ;  /* 0x0800000a03087389 */ /* 0x000064000000000c */
[----:B01----:R-:W-:Y:S05]  /*33f0*/  ENDCOLLECTIVE ;  /* 0x000000000000791b */ /* 0x003fea0003800000 */
.L_x_32:
[----:B------:R-:W-:Y:S02]  /*3400*/  IMAD.MOV.U32 R10, RZ, RZ, 0x8 ;  /* 0x00000008ff0a7424 */ /* 0x000fe400078e00ff */
[----:B------:R-:W-:-:S05]  /*3410*/  IMAD.MOV.U32 R4, RZ, RZ, R8 ;  /* 0x000000ffff047224 */ /* 0x000fca00078e0008 */
[----:B------:R-:W-:-:S05]  /*3420*/  FMNMX R4, |R4|, |R3|, !PT ;  /* 0x4000000304047209 */ /* 0x000fca0007800200 */
[----:B------:R-:W-:-:S07]  /*3430*/  IMAD.MOV.U32 R3, RZ, RZ, R4 ;  /* 0x000000ffff037224 */ /* 0x000fce00078e0004 */
[----:B------:R-:W-:Y:S05]  /*3440*/  WARPSYNC.COLLECTIVE R9, `(.L_x_33) ;  /* 0x0000000009087348 */ /* 0x000fea0003c00000 */
[----:B------:R0:W1:Y:S02]  /*3450*/  SHFL.DOWN P0, R8, R3, R10, R12 ;  /* 0x0800000a03087389 */ /* 0x000064000000000c */
[----:B01----:R-:W-:Y:S05]  /*3460*/  ENDCOLLECTIVE ;  /* 0x000000000000791b */ /* 0x003fea0003800000 */
.L_x_33:
[----:B------:R-:W-:Y:S02]  /*3470*/  IMAD.MOV.U32 R10, RZ, RZ, 0x4 ;  /* 0x00000004ff0a7424 */ /* 0x000fe400078e00ff */
[----:B------:R-:W-:-:S05]  /*3480*/  IMAD.MOV.U32 R5, RZ, RZ, R8 ;  /* 0x000000ffff057224 */ /* 0x000fca00078e0008 */
[----:B------:R-:W-:-:S05]  /*3490*/  FMNMX R5, R4, |R5|, !PT ;  /* 0x4000000504057209 */ /* 0x000fca0007800000 */
[----:B------:R-:W-:-:S07]  /*34a0*/  IMAD.MOV.U32 R3, RZ, RZ, R5 ;  /* 0x000000ffff037224 */ /* 0x000fce00078e0005 */
[----:B------:R-:W-:Y:S05]  /*34b0*/  WARPSYNC.COLLECTIVE R9, `(.L_x_34) ;  /* 0x0000000009087348 */ /* 0x000fea0003c00000 */
[----:B------:R0:W1:Y:S02]  /*34c0*/  SHFL.DOWN P0, R8, R3, R10, R12 ;  /* 0x0800000a03087389 */ /* 0x000064000000000c */
[----:B01----:R-:W-:Y:S05]  /*34d0*/  ENDCOLLECTIVE ;  /* 0x000000000000791b */ /* 0x003fea0003800000 */
.L_x_34:
[----:B------:R-:W-:Y:S02]  /*34e0*/  IMAD.MOV.U32 R10, RZ, RZ, 0x2 ;  /* 0x00000002ff0a7424 */ /* 0x000fe400078e00ff */
[----:B------:R-:W-:-:S05]  /*34f0*/  IMAD.MOV.U32 R6, RZ, RZ, R8 ;  /* 0x000000ffff067224 */ /* 0x000fca00078e0008 */
[----:B------:R-:W-:-:S05]  /*3500*/  FMNMX R6, R5, |R6|, !PT ;  /* 0x4000000605067209 */ /* 0x000fca0007800000 */
[----:B------:R-:W-:-:S07]  /*3510*/  IMAD.MOV.U32 R3, RZ, RZ, R6 ;  /* 0x000000ffff037224 */ /* 0x000fce00078e0006 */
[----:B------:R-:W-:Y:S05]  /*3520*/  WARPSYNC.COLLECTIVE R9, `(.L_x_35) ;  /* 0x0000000009087348 */ /* 0x000fea0003c00000 */
[----:B------:R0:W1:Y:S02]  /*3530*/  SHFL.DOWN P0, R8, R3, R10, R12 ;  /* 0x0800000a03087389 */ /* 0x000064000000000c */
[----:B01----:R-:W-:Y:S05]  /*3540*/  ENDCOLLECTIVE ;  /* 0x000000000000791b */ /* 0x003fea0003800000 */
.L_x_35:
[----:B------:R-:W-:Y:S02]  /*3550*/  IMAD.MOV.U32 R10, RZ, RZ, 0x1 ;  /* 0x00000001ff0a7424 */ /* 0x000fe400078e00ff */
[----:B------:R-:W-:-:S05]  /*3560*/  IMAD.MOV.U32 R7, RZ, RZ, R8 ;  /* 0x000000ffff077224 */ /* 0x000fca00078e0008 */
[----:B------:R-:W-:-:S05]  /*3570*/  FMNMX R7, R6, |R7|, !PT ;  /* 0x4000000706077209 */ /* 0x000fca0007800000 */
[----:B------:R-:W-:-:S07]  /*3580*/  IMAD.MOV.U32 R3, RZ, RZ, R7 ;  /* 0x000000ffff037224 */ /* 0x000fce00078e0007 */
[----:B------:R-:W-:Y:S05]  /*3590*/  WARPSYNC.COLLECTIVE R9, `(.L_x_36) ;  /* 0x0000000009087348 */ /* 0x000fea0003c00000 */
[----:B------:R0:W1:Y:S02]  /*35a0*/  SHFL.DOWN P0, R8, R3, R10, R12 ;  /* 0x0800000a03087389 */ /* 0x000064000000000c */
[----:B01----:R-:W-:Y:S05]  /*35b0*/  ENDCOLLECTIVE ;  /* 0x000000000000791b */ /* 0x003fea0003800000 */
.L_x_36:
[----:B------:R-:W-:Y:S05]  /*35c0*/  BRA `(.L_x_37) ;  /* 0xffffffd4007c7947 */ /* 0x000fea000383ffff */
.L_x_11:
[----:B------:R-:W-:Y:S02]  /*35d0*/  IMAD.MOV.U32 R10, RZ, RZ, 0x10 ;  /* 0x00000010ff0a7424 */ /* 0x000fe400078e00ff */
[----:B------:R-:W-:Y:S02]  /*35e0*/  IMAD.MOV.U32 R12, RZ, RZ, 0x1f ;  /* 0x0000001fff0c7424 */ /* 0x000fe400078e00ff */
[----:B-1----:R-:W-:-:S07]  /*35f0*/  IMAD.MOV.U32 R9, RZ, RZ, -0x1 ;  /* 0xffffffffff097424 */ /* 0x002fce00078e00ff */
[----:B------:R-:W-:Y:S05]  /*3600*/  WARPSYNC.COLLECTIVE R9, `(.L_x_38) ;  /* 0x0000000009087348 */ /* 0x000fea0003c00000 */
[----:B------:R0:W1:Y:S02]  /*3610*/  SHFL.DOWN P0, R8, R3, R10, R12 ;  /* 0x0800000a03087389 */ /* 0x000064000000000c */
[----:B01----:R-:W-:Y:S05]  /*3620*/  ENDCOLLECTIVE ;  /* 0x000000000000791b */ /* 0x003fea0003800000 */
.L_x_38:
[----:B------:R-:W-:Y:S02]  /*3630*/  IMAD.MOV.U32 R10, RZ, RZ, 0x8 ;  /* 0x00000008ff0a7424 */ /* 0x000fe400078e00ff */
[----:B------:R-:W-:-:S04]  /*3640*/  IMAD.MOV.U32 R4, RZ, RZ, R8 ;  /* 0x000000ffff047224 */ /* 0x000fc800078e0008 */
[----:B------:R-:W-:-:S04]  /*3650*/  FADD R4, R4, R3 ;  /* 0x0000000304047221 */ /* 0x000fc80000000000 */
[----:B------:R-:W-:-:S07]  /*3660*/  IMAD.MOV.U32 R3, RZ, RZ, R4 ;  /* 0x000000ffff037224 */ /* 0x000fce00078e0004 */
[----:B------:R-:W-:Y:S05]  /*3670*/  WARPSYNC.COLLECTIVE R9, `(.L_x_39) ;  /* 0x0000000009087348 */ /* 0x000fea0003c00000 */
[----:B------:R0:W1:Y:S02]  /*3680*/  SHFL.DOWN P0, R8, R3, R10, R12 ;  /* 0x0800000a03087389 */ /* 0x000064000000000c */
[----:B01----:R-:W-:Y:S05]  /*3690*/  ENDCOLLECTIVE ;  /* 0x000000000000791b */ /* 0x003fea0003800000 */
.L_x_39:
[----:B------:R-:W-:Y:S02]  /*36a0*/  IMAD.MOV.U32 R10, RZ, RZ, 0x4 ;  /* 0x00000004ff0a7424 */ /* 0x000fe400078e00ff */
[----:B------:R-:W-:-:S04]  /*36b0*/  IMAD.MOV.U32 R5, RZ, RZ, R8 ;  /* 0x000000ffff057224 */ /* 0x000fc800078e0008 */
[----:B------:R-:W-:-:S04]  /*36c0*/  FADD R5, R4, R5 ;  /* 0x0000000504057221 */ /* 0x000fc80000000000 */
[----:B------:R-:W-:-:S07]  /*36d0*/  IMAD.MOV.U32 R3, RZ, RZ, R5 ;  /* 0x000000ffff037224 */ /* 0x000fce00078e0005 */
[----:B------:R-:W-:Y:S05]  /*36e0*/  WARPSYNC.COLLECTIVE R9, `(.L_x_40) ;  /* 0x0000000009087348 */ /* 0x000fea0003c00000 */
[----:B------:R0:W1:Y:S02]  /*36f0*/  SHFL.DOWN P0, R8, R3, R10, R12 ;  /* 0x0800000a03087389 */ /* 0x000064000000000c */
[----:B01----:R-:W-:Y:S05]  /*3700*/  ENDCOLLECTIVE ;  /* 0x000000000000791b */ /* 0x003fea0003800000 */
.L_x_40:
[----:B------:R-:W-:Y:S02]  /*3710*/  IMAD.MOV.U32 R10, RZ, RZ, 0x2 ;  /* 0x00000002ff0a7424 */ /* 0x000fe400078e00ff */
[----:B------:R-:W-:-:S04]  /*3720*/  IMAD.MOV.U32 R6, RZ, RZ, R8 ;  /* 0x000000ffff067224 */ /* 0x000fc800078e0008 */
[----:B------:R-:W-:-:S04]  /*3730*/  FADD R6, R5, R6 ;  /* 0x0000000605067221 */ /* 0x000fc80000000000 */
[----:B------:R-:W-:-:S07]  /*3740*/  IMAD.MOV.U32 R3, RZ, RZ, R6 ;  /* 0x000000ffff037224 */ /* 0x000fce00078e0006 */
[----:B------:R-:W-:Y:S05]  /*3750*/  WARPSYNC.COLLECTIVE R9, `(.L_x_41) ;  /* 0x0000000009087348 */ /* 0x000fea0003c00000 */
[----:B------:R0:W1:Y:S02]  /*3760*/  SHFL.DOWN P0, R8, R3, R10, R12 ;  /* 0x0800000a03087389 */ /* 0x000064000000000c */
[----:B01----:R-:W-:Y:S05]  /*3770*/  ENDCOLLECTIVE ;  /* 0x000000000000791b */ /* 0x003fea0003800000 */
.L_x_41:
[----:B------:R-:W-:Y:S02]  /*3780*/  IMAD.MOV.U32 R10, RZ, RZ, 0x1 ;  /* 0x00000001ff0a7424 */ /* 0x000fe400078e00ff */
[----:B------:R-:W-:-:S04]  /*3790*/  IMAD.MOV.U32 R7, RZ, RZ, R8 ;  /* 0x000000ffff077224 */ /* 0x000fc800078e0008 */
[----:B------:R-:W-:-:S04]  /*37a0*/  FADD R7, R6, R7 ;  /* 0x0000000706077221 */ /* 0x000fc80000000000 */
[----:B------:R-:W-:-:S07]  /*37b0*/  IMAD.MOV.U32 R3, RZ, RZ, R7 ;  /* 0x000000ffff037224 */ /* 0x000fce00078e0007 */
[----:B------:R-:W-:Y:S05]  /*37c0*/  WARPSYNC.COLLECTIVE R9, `(.L_x_42) ;  /* 0x0000000009087348 */ /* 0x000fea0003c00000 */
[----:B------:R0:W1:Y:S02]  /*37d0*/  SHFL.DOWN P0, R8, R3, R10, R12 ;  /* 0x0800000a03087389 */ /* 0x000064000000000c */
[----:B01----:R-:W-:Y:S05]  /*37e0*/  ENDCOLLECTIVE ;  /* 0x000000000000791b */ /* 0x003fea0003800000 */
.L_x_42:
[----:B------:R-:W-:Y:S05]  /*37f0*/  BRA `(.L_x_43) ;  /* 0xffffffdc00c47947 */ /* 0x000fea000383ffff */
.L_x_22:
[----:B------:R-:W-:Y:S01]  /*3800*/  BSSY B1, `(.L_x_44) ;  /* 0x0000007000017945 */ /* 0x000fe20003800000 */
[----:B------:R-:W-:Y:S02]  /*3810*/  IMAD.MOV.U32 R10, RZ, RZ, 0x10 ;  /* 0x00000010ff0a7424 */ /* 0x000fe400078e00ff */
[----:B------:R-:W-:Y:S02]  /*3820*/  IMAD.MOV.U32 R12, RZ, RZ, 0x1f ;  /* 0x0000001fff0c7424 */ /* 0x000fe400078e00ff */
[----:B-1----:R-:W-:-:S07]  /*3830*/  IMAD.MOV.U32 R9, RZ, RZ, -0x1 ;  /* 0xffffffffff097424 */ /* 0x002fce00078e00ff */
[----:B------:R-:W-:Y:S05]  /*3840*/  WARPSYNC.COLLECTIVE R9, `(.L_x_45) ;  /* 0x0000000009087348 */ /* 0x000fea0003c00000 */
[----:B------:R0:W1:Y:S02]  /*3850*/  SHFL.DOWN P0, R8, R3, R10, R12 ;  /* 0x0800000a03087389 */ /* 0x000064000000000c */
[----:B01----:R-:W-:Y:S05]  /*3860*/  ENDCOLLECTIVE ;  /* 0x000000000000791b */ /* 0x003fea0003800000 */
.L_x_45:
[----:B------:R-:W-:Y:S05]  /*3870*/  BSYNC B1 ;  /* 0x0000000000017941 */ /* 0x000fea0003800000 */
.L_x_44:
[----:B------:R-:W-:Y:S02]  /*3880*/  IMAD.MOV.U32 R4, RZ, RZ, R8 ;  /* 0x000000ffff047224 */ /* 0x000fe400078e0008 */
[----:B------:R-:W-:Y:S02]  /*3890*/  IMAD.MOV.U32 R10, RZ, RZ, 0x8 ;  /* 0x00000008ff0a7424 */ /* 0x000fe400078e00ff */
[----:B------:R-:W-:Y:S01]  /*38a0*/  IMAD.MOV.U32 R12, RZ, RZ, 0x1f ;  /* 0x0000001fff0c7424 */ /* 0x000fe200078e00ff */
[----:B------:R-:W-:Y:S01]  /*38b0*/  FMNMX R4, |R4|, |R3|, !PT ;  /* 0x4000000304047209 */ /* 0x000fe20007800200 */
[----:B------:R-:W-:-:S04]  /*38c0*/  IMAD.MOV.U32 R9, RZ, RZ, -0x1 ;  /* 0xffffffffff097424 */ /* 0x000fc800078e00ff */
[----:B------:R-:W-:-:S07]  /*38d0*/  IMAD.MOV.U32 R3, RZ, RZ, R4 ;  /* 0x000000ffff037224 */ /* 0x000fce00078e0004 */
[----:B------:R-:W-:Y:S05]  /*38e0*/  WARPSYNC.COLLECTIVE R9, `(.L_x_46) ;  /* 0x0000000009087348 */ /* 0x000fea0003c00000 */
[----:B------:R0:W1:Y:S02]  /*38f0*/  SHFL.DOWN P0, R8, R3, R10, R12 ;  /* 0x0800000a03087389 */ /* 0x000064000000000c */
[----:B01----:R-:W-:Y:S05]  /*3900*/  ENDCOLLECTIVE ;  /* 0x000000000000791b */ /* 0x003fea0003800000 */
.L_x_46:
[----:B------:R-:W-:Y:S02]  /*3910*/  IMAD.MOV.U32 R10, RZ, RZ, 0x4 ;  /* 0x00000004ff0a7424 */ /* 0x000fe400078e00ff */
[----:B------:R-:W-:-:S05]  /*3920*/  IMAD.MOV.U32 R5, RZ, RZ, R8 ;  /* 0x000000ffff057224 */ /* 0x000fca00078e0008 */
[----:B------:R-:W-:-:S05]  /*3930*/  FMNMX R5, R4, |R5|, !PT ;  /* 0x4000000504057209 */ /* 0x000fca0007800000 */
[----:B------:R-:W-:-:S07]  /*3940*/  IMAD.MOV.U32 R3, RZ, RZ, R5 ;  /* 0x000000ffff037224 */ /* 0x000fce00078e0005 */
[----:B------:R-:W-:Y:S05]  /*3950*/  WARPSYNC.COLLECTIVE R9, `(.L_x_47) ;  /* 0x0000000009087348 */ /* 0x000fea0003c00000 */
[----:B------:R0:W1:Y:S02]  /*3960*/  SHFL.DOWN P0, R8, R3, R10, R12 ;  /* 0x0800000a03087389 */ /* 0x000064000000000c */
[----:B01----:R-:W-:Y:S05]  /*3970*/  ENDCOLLECTIVE ;  /* 0x000000000000791b */ /* 0x003fea0003800000 */
.L_x_47:
[----:B------:R-:W-:Y:S02]  /*3980*/  IMAD.MOV.U32 R10, RZ, RZ, 0x2 ;  /* 0x00000002ff0a7424 */ /* 0x000fe400078e00ff */
[----:B------:R-:W-:-:S05]  /*3990*/  IMAD.MOV.U32 R6, RZ, RZ, R8 ;  /* 0x000000ffff067224 */ /* 0x000fca00078e0008 */
[----:B------:R-:W-:-:S05]  /*39a0*/  FMNMX R6, R5, |R6|, !PT ;  /* 0x4000000605067209 */ /* 0x000fca0007800000 */
[----:B------:R-:W-:-:S07]  /*39b0*/  IMAD.MOV.U32 R3, RZ, RZ, R6 ;  /* 0x000000ffff037224 */ /* 0x000fce00078e0006 */
[----:B------:R-:W-:Y:S05]  /*39c0*/  WARPSYNC.COLLECTIVE R9, `(.L_x_48) ;  /* 0x0000000009087348 */ /* 0x000fea0003c00000 */
[----:B------:R0:W1:Y:S02]  /*39d0*/  SHFL.DOWN P0, R8, R3, R10, R12 ;  /* 0x0800000a03087389 */ /* 0x000064000000000c */
[----:B01----:R-:W-:Y:S05]  /*39e0*/  ENDCOLLECTIVE ;  /* 0x000000000000791b */ /* 0x003fea0003800000 */
.L_x_48:
[----:B------:R-:W-:Y:S02]  /*39f0*/  IMAD.MOV.U32 R10, RZ, RZ, 0x1 ;  /* 0x00000001ff0a7424 */ /* 0x000fe400078e00ff */
[----:B------:R-:W-:-:S05]  /*3a00*/  IMAD.MOV.U32 R7, RZ, RZ, R8 ;  /* 0x000000ffff077224 */ /* 0x000fca00078e0008 */
[----:B------:R-:W-:-:S05]  /*3a10*/  FMNMX R7, R6, |R7|, !PT ;  /* 0x4000000706077209 */ /* 0x000fca0007800000 */
[----:B------:R-:W-:-:S07]  /*3a20*/  IMAD.MOV.U32 R3, RZ, RZ, R7 ;  /* 0x000000ffff037224 */ /* 0x000fce00078e0007 */
[----:B------:R-:W-:Y:S05]  /*3a30*/  WARPSYNC.COLLECTIVE R9, `(.L_x_49) ;  /* 0x0000000009087348 */ /* 0x000fea0003c00000 */
[----:B------:R0:W1:Y:S02]  /*3a40*/  SHFL.DOWN P0, R8, R3, R10, R12 ;  /* 0x0800000a03087389 */ /* 0x000064000000000c */
[----:B01----:R-:W-:Y:S05]  /*3a50*/  ENDCOLLECTIVE ;  /* 0x000000000000791b */ /* 0x003fea0003800000 */
.L_x_49:
[----:B------:R-:W-:Y:S05]  /*3a60*/  BRA `(.L_x_50) ;  /* 0xffffffe800b87947 */ /* 0x000fea000383ffff */
.L_x_28:
[----:B------:R-:W-:Y:S01]  /*3a70*/  BSSY B0, `(.L_x_51) ;  /* 0x0000007000007945 */ /* 0x000fe20003800000 */
[----:B------:R-:W-:Y:S02]  /*3a80*/  IMAD.MOV.U32 R10, RZ, RZ, 0x10 ;  /* 0x00000010ff0a7424 */ /* 0x000fe400078e00ff */
[----:B------:R-:W-:Y:S02]  /*3a90*/  IMAD.MOV.U32 R12, RZ, RZ, 0x1f ;  /* 0x0000001fff0c7424 */ /* 0x000fe400078e00ff */
[----:B-1----:R-:W-:-:S07]  /*3aa0*/  IMAD.MOV.U32 R9, RZ, RZ, -0x1 ;  /* 0xffffffffff097424 */ /* 0x002fce00078e00ff */
[----:B------:R-:W-:Y:S05]  /*3ab0*/  WARPSYNC.COLLECTIVE R9, `(.L_x_52) ;  /* 0x0000000009087348 */ /* 0x000fea0003c00000 */
[----:B------:R0:W1:Y:S02]  /*3ac0*/  SHFL.DOWN P0, R8, R3, R10, R12 ;  /* 0x0800000a03087389 */ /* 0x000064000000000c */
[----:B01----:R-:W-:Y:S05]  /*3ad0*/  ENDCOLLECTIVE ;  /* 0x000000000000791b */ /* 0x003fea0003800000 */
.L_x_52:
[----:B------:R-:W-:Y:S05]  /*3ae0*/  BSYNC B0 ;  /* 0x0000000000007941 */ /* 0x000fea0003800000 */
.L_x_51:
[----:B------:R-:W-:Y:S02]  /*3af0*/  IMAD.MOV.U32 R4, RZ, RZ, R8 ;  /* 0x000000ffff047224 */ /* 0x000fe400078e0008 */
[----:B------:R-:W-:Y:S02]  /*3b00*/  IMAD.MOV.U32 R10, RZ, RZ, 0x8 ;  /* 0x00000008ff0a7424 */ /* 0x000fe400078e00ff */
[----:B------:R-:W-:Y:S01]  /*3b10*/  FADD R4, R4, R3 ;  /* 0x0000000304047221 */ /* 0x000fe20000000000 */
[----:B------:R-:W-:Y:S02]  /*3b20*/  IMAD.MOV.U32 R12, RZ, RZ, 0x1f ;  /* 0x0000001fff0c7424 */ /* 0x000fe400078e00ff */
[----:B------:R-:W-:Y:S02]  /*3b30*/  IMAD.MOV.U32 R9, RZ, RZ, -0x1 ;  /* 0xffffffffff097424 */ /* 0x000fe400078e00ff */
[----:B------:R-:W-:-:S07]  /*3b40*/  IMAD.MOV.U32 R3, RZ, RZ, R4 ;  /* 0x000000ffff037224 */ /* 0x000fce00078e0004 */
[----:B------:R-:W-:Y:S05]  /*3b50*/  WARPSYNC.COLLECTIVE R9, `(.L_x_53) ;  /* 0x0000000009087348 */ /* 0x000fea0003c00000 */
[----:B------:R0:W1:Y:S02]  /*3b60*/  SHFL.DOWN P0, R8, R3, R10, R12 ;  /* 0x0800000a03087389 */ /* 0x000064000000000c */
[----:B01----:R-:W-:Y:S05]  /*3b70*/  ENDCOLLECTIVE ;  /* 0x000000000000791b */ /* 0x003fea0003800000 */
.L_x_53:
[----:B------:R-:W-:Y:S02]  /*3b80*/  IMAD.MOV.U32 R10, RZ, RZ, 0x4 ;  /* 0x00000004ff0a7424 */ /* 0x000fe400078e00ff */
[----:B------:R-:W-:-:S04]  /*3b90*/  IMAD.MOV.U32 R5, RZ, RZ, R8 ;  /* 0x000000ffff057224 */ /* 0x000fc800078e0008 */
[----:B------:R-:W-:-:S04]  /*3ba0*/  FADD R5, R4, R5 ;  /* 0x0000000504057221 */ /* 0x000fc80000000000 */
[----:B------:R-:W-:-:S07]  /*3bb0*/  IMAD.MOV.U32 R3, RZ, RZ, R5 ;  /* 0x000000ffff037224 */ /* 0x000fce00078e0005 */
[----:B------:R-:W-:Y:S05]  /*3bc0*/  WARPSYNC.COLLECTIVE R9, `(.L_x_54) ;  /* 0x0000000009087348 */ /* 0x000fea0003c00000 */
[----:B------:R0:W1:Y:S02]  /*3bd0*/  SHFL.DOWN P0, R8, R3, R10, R12 ;  /* 0x0800000a03087389 */ /* 0x000064000000000c */
[----:B01----:R-:W-:Y:S05]  /*3be0*/  ENDCOLLECTIVE ;  /* 0x000000000000791b */ /* 0x003fea0003800000 */
.L_x_54:
[----:B------:R-:W-:Y:S02]  /*3bf0*/  IMAD.MOV.U32 R10, RZ, RZ, 0x2 ;  /* 0x00000002ff0a7424 */ /* 0x000fe400078e00ff */
[----:B------:R-:W-:-:S04]  /*3c00*/  IMAD.MOV.U32 R6, RZ, RZ, R8 ;  /* 0x000000ffff067224 */ /* 0x000fc800078e0008 */
[----:B------:R-:W-:-:S04]  /*3c10*/  FADD R6, R5, R6 ;  /* 0x0000000605067221 */ /* 0x000fc80000000000 */
[----:B------:R-:W-:-:S07]  /*3c20*/  IMAD.MOV.U32 R3, RZ, RZ, R6 ;  /* 0x000000ffff037224 */ /* 0x000fce00078e0006 */
[----:B------:R-:W-:Y:S05]  /*3c30*/  WARPSYNC.COLLECTIVE R9, `(.L_x_55) ;  /* 0x0000000009087348 */ /* 0x000fea0003c00000 */
[----:B------:R0:W1:Y:S02]  /*3c40*/  SHFL.DOWN P0, R8, R3, R10, R12 ;  /* 0x0800000a03087389 */ /* 0x000064000000000c */
[----:B01----:R-:W-:Y:S05]  /*3c50*/  ENDCOLLECTIVE ;  /* 0x000000000000791b */ /* 0x003fea0003800000 */
.L_x_55:
[----:B------:R-:W-:Y:S02]  /*3c60*/  IMAD.MOV.U32 R10, RZ, RZ, 0x1 ;  /* 0x00000001ff0a7424 */ /* 0x000fe400078e00ff */
[----:B------:R-:W-:-:S04]  /*3c70*/  IMAD.MOV.U32 R7, RZ, RZ, R8 ;  /* 0x000000ffff077224 */ /* 0x000fc800078e0008 */
[----:B------:R-:W-:-:S04]  /*3c80*/  FADD R7, R6, R7 ;  /* 0x0000000706077221 */ /* 0x000fc80000000000 */
[----:B------:R-:W-:-:S07]  /*3c90*/  IMAD.MOV.U32 R3, RZ, RZ, R7 ;  /* 0x000000ffff037224 */ /* 0x000fce00078e0007 */
[----:B------:R-:W-:Y:S05]  /*3ca0*/  WARPSYNC.COLLECTIVE R9, `(.L_x_56) ;  /* 0x0000000009087348 */ /* 0x000fea0003c00000 */
[----:B------:R0:W1:Y:S02]  /*3cb0*/  SHFL.DOWN P0, R8, R3, R10, R12 ;  /* 0x0800000a03087389 */ /* 0x000064000000000c */
[----:B01----:R-:W-:Y:S05]  /*3cc0*/  ENDCOLLECTIVE ;  /* 0x000000000000791b */ /* 0x003fea0003800000 */
.L_x_56:
[----:B------:R-:W-:Y:S05]  /*3cd0*/  BRA `(.L_x_57) ;  /* 0xfffffff400387947 */ /* 0x000fea000383ffff */
        .weak           $__internal_0_$__cuda_sm20_sqrt_rn_f32_slowpath
        .type           $__internal_0_$__cuda_sm20_sqrt_rn_f32_slowpath,@function
        .size           $__internal_0_$__cuda_sm20_sqrt_rn_f32_slowpath,(.L_x_181 - $__internal_0_$__cuda_sm20_sqrt_rn_f32_slowpath)
$__internal_0_$__cuda_sm20_sqrt_rn_f32_slowpath:
[----:B------:R-:W-:-:S13]  /*3ce0*/  LOP3.LUT P0, RZ, R0, 0x7fffffff, RZ, 0xc0, !PT ;  /* 0x7fffffff00ff7812 */ /* 0x000fda000780c0ff */
[----:B------:R-:W-:Y:S01]  /*3cf0*/  @!P0 IMAD.MOV.U32 R4, RZ, RZ, R0 ;  /* 0x000000ffff048224 */ /* 0x000fe200078e0000 */
[----:B------:R-:W-:Y:S06]  /*3d00*/  @!P0 BRA `(.L_x_58) ;  /* 0x0000000000408947 */ /* 0x000fec0003800000 */
[----:B------:R-:W-:-:S13]  /*3d10*/  FSETP.GEU.FTZ.AND P0, PT, R0, RZ, PT ;  /* 0x000000ff0000720b */ /* 0x000fda0003f1e000 */
[----:B------:R-:W-:Y:S01]  /*3d20*/  @!P0 IMAD.MOV.U32 R4, RZ, RZ, 0x7fffffff ;  /* 0x7fffffffff048424 */ /* 0x000fe200078e00ff */
[----:B------:R-:W-:Y:S06]  /*3d30*/  @!P0 BRA `(.L_x_58) ;  /* 0x0000000000348947 */ /* 0x000fec0003800000 */
[----:B------:R-:W-:-:S13]  /*3d40*/  FSETP.GTU.FTZ.AND P0, PT, |R0|, +INF , PT ;  /* 0x7f8000000000780b */ /* 0x000fda0003f1c200 */
[----:B------:R-:W-:Y:S01]  /*3d50*/  @P0 FADD.FTZ R4, R0, 1 ;  /* 0x3f80000000040421 */ /* 0x000fe20000010000 */
[----:B------:R-:W-:Y:S06]  /*3d60*/  @P0 BRA `(.L_x_58) ;  /* 0x0000000000280947 */ /* 0x000fec0003800000 */
[----:B------:R-:W-:-:S13]  /*3d70*/  FSETP.NEU.FTZ.AND P0, PT, |R0|, +INF , PT ;  /* 0x7f8000000000780b */ /* 0x000fda0003f1d200 */
[----:B------:R-:W-:-:S04]  /*3d80*/  @P0 FFMA R5, R0, 1.84467440737095516160e+19, RZ ;  /* 0x5f80000000050823 */ /* 0x000fc800000000ff */
[----:B------:R-:W0:Y:S02]  /*3d90*/  @P0 MUFU.RSQ R4, R5 ;  /* 0x0000000500040308 */ /* 0x000e240000001400 */
[----:B0-----:R-:W-:Y:S01]  /*3da0*/  @P0 FMUL.FTZ R6, R5, R4 ;  /* 0x0000000405060220 */ /* 0x001fe20000410000 */
[----:B------:R-:W-:Y:S01]  /*3db0*/  @P0 FMUL.FTZ R8, R4, 0.5 ;  /* 0x3f00000004080820 */ /* 0x000fe20000410000 */
[----:B------:R-:W-:Y:S02]  /*3dc0*/  @!P0 IMAD.MOV.U32 R4, RZ, RZ, R0 ;  /* 0x000000ffff048224 */ /* 0x000fe400078e0000 */
[----:B------:R-:W-:-:S04]  /*3dd0*/  @P0 FADD.FTZ R7, -R6, -RZ ;  /* 0x800000ff06070221 */ /* 0x000fc80000010100 */
[----:B------:R-:W-:-:S04]  /*3de0*/  @P0 FFMA R7, R6, R7, R5 ;  /* 0x0000000706070223 */ /* 0x000fc80000000005 */
[----:B------:R-:W-:-:S04]  /*3df0*/  @P0 FFMA R7, R7, R8, R6 ;  /* 0x0000000807070223 */ /* 0x000fc80000000006 */
[----:B------:R-:W-:-:S07]  /*3e00*/  @P0 FMUL.FTZ R4, R7, 2.3283064365386962891e-10 ;  /* 0x2f80000007040820 */ /* 0x000fce0000410000 */
.L_x_58:
[----:B------:R-:W-:Y:S02]  /*3e10*/  IMAD.MOV.U32 R0, RZ, RZ, R4 ;  /* 0x000000ffff007224 */ /* 0x000fe400078e0004 */
[----:B------:R-:W-:Y:S02]  /*3e20*/  IMAD.MOV.U32 R4, RZ, RZ, R9 ;  /* 0x000000ffff047224 */ /* 0x000fe400078e0009 */
[----:B------:R-:W-:-:S04]  /*3e30*/  IMAD.MOV.U32 R5, RZ, RZ, 0x0 ;  /* 0x00000000ff057424 */ /* 0x000fc800078e00ff */
[----:B------:R-:W-:Y:S05]  /*3e40*/  RET.REL.NODEC R4 `(_ZN18transformer_engine19multi_tensor_l2norm10cleanup_v2EPfS1_S1_S1_biiff) ;  /* 0xffffffc0046c7950 */ /* 0x000fea0003c3ffff */
.L_x_59:
[----:B------:R-:W-:-:S00]  /*3e50*/  BRA `(.L_x_59) ;  /* 0xfffffffc00fc7947 */ /* 0x000fc0000383ffff */
[----:B------:R-:W-:-:S00]  /*3e60*/  NOP ;  /* 0x0000000000007918 */ /* 0x000fc00000000000 */
        /* <DEDUP_REMOVED lines=9> */
.L_x_181:


//--------------------- .text._ZN18transformer_engine19multi_tensor_l2norm7cleanupEPfS1_S1_S1_bi --------------------------
	.section	.text._ZN18transformer_engine19multi_tensor_l2norm7cleanupEPfS1_S1_S1_bi,"ax",@progbits
	.align	128
        .global         _ZN18transformer_engine19multi_tensor_l2norm7cleanupEPfS1_S1_S1_bi
        .type           _ZN18transformer_engine19multi_tensor_l2norm7cleanupEPfS1_S1_S1_bi,@function
        .size           _ZN18transformer_engine19multi_tensor_l2norm7cleanupEPfS1_S1_S1_bi,(.L_x_182 - _ZN18transformer_engine19multi_tensor_l2norm7cleanupEPfS1_S1_S1_bi)
        .other          _ZN18transformer_engine19multi_tensor_l2norm7cleanupEPfS1_S1_S1_bi,@"STO_CUDA_ENTRY STV_DEFAULT"
_ZN18transformer_engine19multi_tensor_l2norm7cleanupEPfS1_S1_S1_bi:
.text._ZN18transformer_engine19multi_tensor_l2norm7cleanupEPfS1_S1_S1_bi:
[----:B------:R-:W-:Y:S01]  /*0000*/  LDC R1, c[0x0][0x37c] ;  /* 0x0000df00ff017b82 */ /* 0x000fe20000000800 */
[----:B------:R-:W0:Y:S01]  /*0010*/  S2R R2, SR_CTAID.X ;  /* 0x0000000000027919 */ /* 0x000e220000002500 */
[----:B------:R-:W1:Y:S01]  /*0020*/  LDCU.64 UR6, c[0x0][0x358] ;  /* 0x00006b00ff0677ac */ /* 0x000e620008000a00 */
[----:B0-----:R-:W-:-:S13]  /*0030*/  ISETP.NE.AND P0, PT, R2, RZ, PT ;  /* 0x000000ff0200720c */ /* 0x001fda0003f05270 */
[----:B-1----:R-:W-:Y:S05]  /*0040*/  @P0 BRA `(.L_x_60) ;  /* 0x0000000c00180947 */ /* 0x002fea0003800000 */
[----:B------:R-:W0:Y:S01]  /*0050*/  S2R R0, SR_TID.X ;  /* 0x0000000000007919 */ /* 0x000e220000002100 */
[----:B------:R-:W-:Y:S01]  /*0060*/  IMAD.MOV.U32 R3, RZ, RZ, RZ ;  /* 0x000000ffff037224 */ /* 0x000fe200078e00ff */
[----:B0-----:R-:W-:-:S13]  /*0070*/  ISETP.GT.U32.AND P0, PT, R0, 0x13f, PT ;  /* 0x0000013f0000780c */ /* 0x001fda0003f04070 */
[----:B------:R-:W0:Y:S02]  /*0080*/  @!P0 LDC.64 R8, c[0x0][0x380] ;  /* 0x0000e000ff088b82 */ /* 0x000e240000000a00 */
[----:B0-----:R-:W-:-:S05]  /*0090*/  @!P0 IMAD.WIDE.U32 R8, R0, 0x4, R8 ;  /* 0x0000000400088825 */ /* 0x001fca00078e0008 */
[----:B------:R-:W2:Y:S01]  /*00a0*/  @!P0 LDG.E R3, desc[UR6][R8.64] ;  /* 0x0000000608038981 */ /* 0x000ea2000c1e1900 */
[----:B------:R-:W0:Y:S01]  /*00b0*/  LDCU UR8, c[0x0][0x360] ;  /* 0x00006c00ff0877ac */ /* 0x000e220008000800 */
[----:B------:R-:W0:Y:S01]  /*00c0*/  LDC R4, c[0x0][0x364] ;  /* 0x0000d900ff047b82 */ /* 0x000e220000000800 */
[----:B------:R-:W1:Y:S01]  /*00d0*/  S2R R5, SR_TID.Y ;  /* 0x0000000000057919 */ /* 0x000e620000002200 */
[----:B------:R-:W-:-:S06]  /*00e0*/  UMOV UR4, 0x400 ;  /* 0x0000040000047882 */ /* 0x000fcc0000000000 */
[----:B------:R-:W3:Y:S01]  /*00f0*/  S2UR UR5, SR_CgaCtaId ;  /* 0x00000000000579c3 */ /* 0x000ee20000008800 */
[----:B0-----:R-:W-:-:S05]  /*0100*/  IMAD R4, R4, UR8, RZ ;  /* 0x0000000804047c24 */ /* 0x001fca000f8e02ff */
[C---:B------:R-:W-:Y:S02]  /*0110*/  ISETP.GE.U32.AND P0, PT, R4.reuse, 0x40, PT ;  /* 0x000000400400780c */ /* 0x040fe40003f06070 */
[----:B------:R-:W-:Y:S01]  /*0120*/  ISETP.GE.U32.AND P1, PT, R4, 0x80, PT ;  /* 0x000000800400780c */ /* 0x000fe20003f26070 */
[----:B---3--:R-:W-:Y:S01]  /*0130*/  ULEA UR4, UR5, UR4, 0x18 ;  /* 0x0000000405047291 */ /* 0x008fe2000f8ec0ff */
[----:B-1----:R-:W-:-:S05]  /*0140*/  IMAD R5, R5, UR8, R0 ;  /* 0x0000000805057c24 */ /* 0x002fca000f8e0200 */
[----:B------:R-:W-:-:S05]  /*0150*/  LEA R6, R5, UR4, 0x2 ;  /* 0x0000000405067c11 */ /* 0x000fca000f8e10ff */
[----:B--2---:R0:W-:Y:S01]  /*0160*/  @P0 STS [R6], R3 ;  /* 0x0000000306000388 */ /* 0x0041e20000000800 */
        /* <DEDUP_REMOVED lines=35> */
[----:B------:R-:W-:Y:S02]  /*03a0*/  @!P1 LEA R8, R7, R6, 0x2 ;  /* 0x0000000607089211 */ /* 0x000fe400078e10ff */
        /* <DEDUP_REMOVED lines=105> */
.L_x_61:
        /* <DEDUP_REMOVED lines=16> */
.L_x_82:
[----:B-1----:R-:W-:-:S07]  /*0b40*/  FADD R8, R7, R8 ;  /* 0x0000000807087221 */ /* 0x002fce0000000000 */
.L_x_62:
[----:B------:R-:W-:Y:S01]  /*0b50*/  ISETP.NE.AND P0, PT, R0, RZ, PT ;  /* 0x000000ff0000720c */ /* 0x000fe20003f05270 */
[----:B------:R-:W-:Y:S05]  /*0b60*/  WARPSYNC.ALL ;  /* 0x0000000000007948 */ /* 0x000fea0003800000 */
[----:B------:R-:W-:Y:S06]  /*0b70*/  BAR.SYNC.DEFER_BLOCKING 0x0 ;  /* 0x0000000000007b1d */ /* 0x000fec0000010000 */
[----:B------:R-:W-:Y:S04]  /*0b80*/  BSSY.RECONVERGENT B0, `(.L_x_60) ;  /* 0x0000012000007945 */ /* 0x000fe80003800200 */
[----:B------:R-:W-:Y:S05]  /*0b90*/  @P0 BRA `(.L_x_64) ;  /* 0x0000000000400947 */ /* 0x000fea0003800000 */
[----:B------:R-:W-:Y:S01]  /*0ba0*/  VIADD R0, R8, 0xf3000000 ;  /* 0xf300000008007836 */ /* 0x000fe20000000000 */
[----:B------:R2:W3:Y:S01]  /*0bb0*/  MUFU.RSQ R5, R8 ;  /* 0x0000000800057308 */ /* 0x0004e20000001400 */
[----:B------:R-:W-:Y:S03]  /*0bc0*/  BSSY.RECONVERGENT B1, `(.L_x_65) ;  /* 0x000000b000017945 */ /* 0x000fe60003800200 */
[----:B------:R-:W-:-:S13]  /*0bd0*/  ISETP.GT.U32.AND P0, PT, R0, 0x727fffff, PT ;  /* 0x727fffff0000780c */ /* 0x000fda0003f04070 */
[----:B--23--:R-:W-:Y:S05]  /*0be0*/  @!P0 BRA `(.L_x_66) ;  /* 0x0000000000108947 */ /* 0x00cfea0003800000 */
[----:B------:R-:W-:Y:S02]  /*0bf0*/  MOV R0, R8 ;  /* 0x0000000800007202 */ /* 0x000fe40000000f00 */
[----:B------:R-:W-:-:S07]  /*0c00*/  MOV R8, 0xc20 ;  /* 0x00000c2000087802 */ /* 0x000fce0000000f00 */
[----:B01----:R-:W-:Y:S05]  /*0c10*/  CALL.REL.NOINC `($__internal_1_$__cuda_sm20_sqrt_rn_f32_slowpath) ;  /* 0x0000001000a47944 */ /* 0x003fea0003c00000 */
[----:B------:R-:W-:Y:S05]  /*0c20*/  BRA `(.L_x_67) ;  /* 0x0000000000107947 */ /* 0x000fea0003800000 */
.L_x_66:
[----:B0-----:R-:W-:Y:S01]  /*0c30*/  FMUL.FTZ R3, R8, R5 ;  /* 0x0000000508037220 */ /* 0x001fe20000410000 */
[----:B------:R-:W-:-:S03]  /*0c40*/  FMUL.FTZ R4, R5, 0.5 ;  /* 0x3f00000005047820 */ /* 0x000fc60000410000 */
[----:B------:R-:W-:-:S04]  /*0c50*/  FFMA R0, -R3, R3, R8 ;  /* 0x0000000303007223 */ /* 0x000fc80000000108 */
[----:B------:R-:W-:-:S07]  /*0c60*/  FFMA R3, R0, R4, R3 ;  /* 0x0000000400037223 */ /* 0x000fce0000000003 */
.L_x_67:
[----:B------:R-:W-:Y:S05]  /*0c70*/  BSYNC.RECONVERGENT B1 ;  /* 0x0000000000017941 */ /* 0x000fea0003800200 */
.L_x_65:
[----:B------:R-:W0:Y:S02]  /*0c80*/  LDC.64 R4, c[0x0][0x390] ;  /* 0x0000e400ff047b82 */ /* 0x000e240000000a00 */
[----:B0-----:R2:W-:Y:S02]  /*0c90*/  STG.E desc[UR6][R4.64], R3 ;  /* 0x0000000304007986 */ /* 0x0015e4000c101906 */
.L_x_64:
[----:B------:R-:W-:Y:S05]  /*0ca0*/  BSYNC.RECONVERGENT B0 ;  /* 0x0000000000007941 */ /* 0x000fea0003800200 */
.L_x_60:
[----:B------:R-:W3:Y:S02]  /*0cb0*/  LDCU.U8 UR4, c[0x0][0x3a0] ;  /* 0x00007400ff0477ac */ /* 0x000ee40008000000 */
[----:B---3--:R-:W-:-:S06]  /*0cc0*/  UPRMT UR4, UR4, 0x8880, URZ ;  /* 0x0000888004047896 */ /* 0x008fcc00080000ff */
[----:B------:R-:W-:-:S13]  /*0cd0*/  ISETP.NE.AND P0, PT, RZ, UR4, PT ;  /* 0x00000004ff007c0c */ /* 0x000fda000bf05270 */
[----:B------:R-:W-:Y:S05]  /*0ce0*/  @!P0 EXIT ;  /* 0x000000000000894d */ /* 0x000fea0003800000 */
[----:B------:R-:W3:Y:S01]  /*0cf0*/  S2R R0, SR_TID.X ;  /* 0x0000000000007919 */ /* 0x000ee20000002100 */
[----:B------:R-:W3:Y:S01]  /*0d00*/  LDCU UR4, c[0x0][0x3a4] ;  /* 0x00007480ff0477ac */ /* 0x000ee20008000800 */
[----:B------:R-:W-:Y:S01]  /*0d10*/  BSSY.RECONVERGENT B0, `(.L_x_68) ;  /* 0x0000013000007945 */ /* 0x000fe20003800200 */
[----:B0-2---:R-:W-:Y:S01]  /*0d20*/  IMAD.MOV.U32 R3, RZ, RZ, RZ ;  /* 0x000000ffff037224 */ /* 0x005fe200078e00ff */
[----:B-1----:R-:W0:Y:S01]  /*0d30*/  S2R R9, SR_TID.Y ;  /* 0x0000000000097919 */ /* 0x002e220000002200 */
[----:B------:R-:W1:Y:S01]  /*0d40*/  LDCU.64 UR8, c[0x0][0x388] ;  /* 0x00007100ff0877ac */ /* 0x000e620008000a00 */
[----:B---3--:R-:W-:-:S13]  /*0d50*/  ISETP.GE.AND P0, PT, R0, UR4, PT ;  /* 0x0000000400007c0c */ /* 0x008fda000bf06270 */
[----:B01----:R-:W-:Y:S05]  /*0d60*/  @P0 BRA `(.L_x_69) ;  /* 0x0000000000340947 */ /* 0x003fea0003800000 */
[----:B------:R-:W0:Y:S01]  /*0d70*/  LDC R8, c[0x0][0x360] ;  /* 0x0000d800ff087b82 */ /* 0x000e220000000800 */
[----:B------:R-:W-:Y:S02]  /*0d80*/  IMAD R6, R2, UR4, RZ ;  /* 0x0000000402067c24 */ /* 0x000fe4000f8e02ff */
[----:B------:R-:W-:Y:S02]  /*0d90*/  IMAD.MOV.U32 R3, RZ, RZ, RZ ;  /* 0x000000ffff037224 */ /* 0x000fe400078e00ff */
[----:B------:R-:W-:-:S07]  /*0da0*/  IMAD.MOV.U32 R7, RZ, RZ, R0 ;  /* 0x000000ffff077224 */ /* 0x000fce00078e0000 */
.L_x_70:
[----:B------:R-:W-:-:S04]  /*0db0*/  IADD3 R5, P0, PT, R6, R7, RZ ;  /* 0x0000000706057210 */ /* 0x000fc80007f1e0ff */
[----:B------:R-:W-:Y:S02]  /*0dc0*/  LEA.HI.X.SX32 R10, R7, RZ, 0x1, P0 ;  /* 0x000000ff070a7211 */ /* 0x000fe400000f0eff */
[----:B------:R-:W-:-:S04]  /*0dd0*/  LEA R4, P0, R5, UR8, 0x2 ;  /* 0x0000000805047c11 */ /* 0x000fc8000f8010ff */
[----:B------:R-:W-:-:S05]  /*0de0*/  LEA.HI.X R5, R5, UR9, R10, 0x2, P0 ;  /* 0x0000000905057c11 */ /* 0x000fca00080f140a */
[----:B------:R-:W2:Y:S01]  /*0df0*/  LDG.E R4, desc[UR6][R4.64] ;  /* 0x0000000604047981 */ /* 0x000ea2000c1e1900 */
[----:B0-----:R-:W-:-:S04]  /*0e00*/  IADD3 R7, PT, PT, R8, R7, RZ ;  /* 0x0000000708077210 */ /* 0x001fc80007ffe0ff */
[----:B------:R-:W-:Y:S01]  /*0e10*/  ISETP.GE.AND P0, PT, R7, UR4, PT ;  /* 0x0000000407007c0c */ /* 0x000fe2000bf06270 */
[----:B--2---:R-:W-:-:S12]  /*0e20*/  FADD R3, R4, R3 ;  /* 0x0000000304037221 */ /* 0x004fd80000000000 */
[----:B------:R-:W-:Y:S05]  /*0e30*/  @!P0 BRA `(.L_x_70) ;  /* 0xfffffffc00dc8947 */ /* 0x000fea000383ffff */
.L_x_69:
[----:B------:R-:W-:Y:S05]  /*0e40*/  BSYNC.RECONVERGENT B0 ;  /* 0x0000000000007941 */ /* 0x000fea0003800200 */
.L_x_68:
[----:B------:R-:W0:Y:S01]  /*0e50*/  LDCU UR8, c[0x0][0x360] ;  /* 0x00006c00ff0877ac */ /* 0x000e220008000800 */
[----:B------:R-:W1:Y:S01]  /*0e60*/  LDC R4, c[0x0][0x364] ;  /* 0x0000d900ff047b82 */ /* 0x000e620000000800 */
[----:B------:R-:W-:-:S07]  /*0e70*/  UMOV UR4, 0x400 ;  /* 0x0000040000047882 */ /* 0x000fce0000000000 */
[----:B------:R-:W2:Y:S01]  /*0e80*/  S2UR UR5, SR_CgaCtaId ;  /* 0x00000000000579c3 */ /* 0x000ea20000008800 */
[----:B0-----:R-:W-:Y:S02]  /*0e90*/  IMAD R5, R9, UR8, R0 ;  /* 0x0000000809057c24 */ /* 0x001fe4000f8e0200 */
[----:B-1----:R-:W-:-:S05]  /*0ea0*/  IMAD R4, R4, UR8, RZ ;  /* 0x0000000804047c24 */ /* 0x002fca000f8e02ff */
[C---:B------:R-:W-:Y:S02]  /*0eb0*/  ISETP.GE.U32.AND P0, PT, R4.reuse, 0x40, PT ;  /* 0x000000400400780c */ /* 0x040fe40003f06070 */
[----:B------:R-:W-:Y:S01]  /*0ec0*/  ISETP.GE.U32.AND P1, PT, R4, 0x80, PT ;  /* 0x000000800400780c */ /* 0x000fe20003f26070 */
[----:B--2---:R-:W-:-:S06]  /*0ed0*/  ULEA UR4, UR5, UR4, 0x18 ;  /* 0x0000000405047291 */ /* 0x004fcc000f8ec0ff */
[----:B------:R-:W-:-:S05]  /*0ee0*/  LEA R6, R5, UR4, 0x2 ;  /* 0x0000000405067c11 */ /* 0x000fca000f8e10ff */
[----:B------:R0:W-:Y:S01]  /*0ef0*/  @P0 STS [R6], R3 ;  /* 0x0000000306000388 */ /* 0x0001e20000000800 */
        /* <DEDUP_REMOVED lines=141> */
.L_x_71:
        /* <DEDUP_REMOVED lines=16> */
.L_x_88:
[----:B-1----:R-:W-:-:S07]  /*18d0*/  FADD R8, R7, R8 ;  /* 0x0000000807087221 */ /* 0x002fce0000000000 */
.L_x_72:
[----:B------:R-:W-:Y:S05]  /*18e0*/  WARPSYNC.ALL ;  /* 0x0000000000007948 */ /* 0x000fea0003800000 */
[----:B------:R-:W-:Y:S01]  /*18f0*/  BAR.SYNC.DEFER_BLOCKING 0x0 ;  /* 0x0000000000007b1d */ /* 0x000fe20000010000 */
[----:B------:R-:W-:-:S13]  /*1900*/  ISETP.NE.AND P0, PT, R0, RZ, PT ;  /* 0x000000ff0000720c */ /* 0x000fda0003f05270 */
[----:B------:R-:W-:Y:S05]  /*1910*/  @P0 EXIT ;  /* 0x000000000000094d */ /* 0x000fea0003800000 */
[----:B------:R-:W-:Y:S01]  /*1920*/  VIADD R0, R8, 0xf3000000 ;  /* 0xf300000008007836 */ /* 0x000fe20000000000 */
[----:B0-----:R0:W2:Y:S01]  /*1930*/  MUFU.RSQ R3, R8 ;  /* 0x0000000800037308 */ /* 0x0010a20000001400 */
[----:B------:R-:W-:Y:S03]  /*1940*/  BSSY.RECONVERGENT B0, `(.L_x_74) ;  /* 0x000000c000007945 */ /* 0x000fe60003800200 */
[----:B------:R-:W-:-:S13]  /*1950*/  ISETP.GT.U32.AND P0, PT, R0, 0x727fffff, PT ;  /* 0x727fffff0000780c */ /* 0x000fda0003f04070 */
[----:B0-2---:R-:W-:Y:S05]  /*1960*/  @!P0 BRA `(.L_x_75) ;  /* 0x0000000000148947 */ /* 0x005fea0003800000 */
[----:B------:R-:W-:Y:S02]  /*1970*/  MOV R0, R8 ;  /* 0x0000000800007202 */ /* 0x000fe40000000f00 */
[----:B------:R-:W-:-:S07]  /*1980*/  MOV R8, 0x19a0 ;  /* 0x000019a000087802 */ /* 0x000fce0000000f00 */
[----:B-1----:R-:W-:Y:S05]  /*1990*/  CALL.REL.NOINC `($__internal_1_$__cuda_sm20_sqrt_rn_f32_slowpath) ;  /* 0x0000000400447944 */ /* 0x002fea0003c00000 */
[----:B------:R-:W-:Y:S01]  /*19a0*/  IMAD.MOV.U32 R7, RZ, RZ, R3 ;  /* 0x000000ffff077224 */ /* 0x000fe200078e0003 */
[----:B------:R-:W-:Y:S06]  /*19b0*/  BRA `(.L_x_76) ;  /* 0x0000000000107947 */ /* 0x000fec0003800000 */
.L_x_75:
[----:B------:R-:W-:Y:S01]  /*19c0*/  FMUL.FTZ R7, R8, R3 ;  /* 0x0000000308077220 */ /* 0x000fe20000410000 */
[----:B------:R-:W-:-:S03]  /*19d0*/  FMUL.FTZ R3, R3, 0.5 ;  /* 0x3f00000003037820 */ /* 0x000fc60000410000 */
[----:B------:R-:W-:-:S04]  /*19e0*/  FFMA R0, -R7, R7, R8 ;  /* 0x0000000707007223 */ /* 0x000fc80000000108 */
[----:B------:R-:W-:-:S07]  /*19f0*/  FFMA R7, R0, R3, R7 ;  /* 0x0000000300077223 */ /* 0x000fce0000000007 */
.L_x_76:
[----:B------:R-:W-:Y:S05]  /*1a00*/  BSYNC.RECONVERGENT B0 ;  /* 0x0000000000007941 */ /* 0x000fea0003800200 */
.L_x_74:
[----:B------:R-:W0:Y:S02]  /*1a10*/  LDC.64 R4, c[0x0][0x398] ;  /* 0x0000e600ff047b82 */ /* 0x000e240000000a00 */
[----:B0-----:R-:W-:-:S05]  /*1a20*/  IMAD.WIDE.U32 R2, R2, 0x4, R4 ;  /* 0x0000000402027825 */ /* 0x001fca00078e0004 */
[----:B------:R-:W-:Y:S01]  /*1a30*/  STG.E desc[UR6][R2.64], R7 ;  /* 0x0000000702007986 */ /* 0x000fe2000c101906 */
[----:B------:R-:W-:Y:S05]  /*1a40*/  EXIT ;  /* 0x000000000000794d */ /* 0x000fea0003800000 */
.L_x_63:
[----:B------:R-:W-:Y:S01]  /*1a50*/  IMAD.MOV.U32 R10, RZ, RZ, 0x10 ;  /* 0x00000010ff0a7424 */ /* 0x000fe200078e00ff */
[----:B-1----:R-:W-:Y:S01]  /*1a60*/  MOV R9, 0xffffffff ;  /* 0xffffffff00097802 */ /* 0x002fe20000000f00 */
[----:B------:R-:W-:-:S07]  /*1a70*/  IMAD.MOV.U32 R12, RZ, RZ, 0x1f ;  /* 0x0000001fff0c7424 */ /* 0x000fce00078e00ff */
[----:B------:R-:W-:Y:S05]  /*1a80*/  WARPSYNC.COLLECTIVE R9, `(.L_x_77) ;  /* 0x0000000009087348 */ /* 0x000fea0003c00000 */
[----:B------:R0:W1:Y:S02]  /*1a90*/  SHFL.DOWN P0, R8, R3, R10, R12 ;  /* 0x0800000a03087389 */ /* 0x000064000000000c */
[----:B01----:R-:W-:Y:S05]  /*1aa0*/  ENDCOLLECTIVE ;  /* 0x000000000000791b */ /* 0x003fea0003800000 */
.L_x_77:
[----:B------:R-:W-:Y:S02]  /*1ab0*/  IMAD.MOV.U32 R10, RZ, RZ, 0x8 ;  /* 0x00000008ff0a7424 */ /* 0x000fe400078e00ff */
[----:B------:R-:W-:-:S04]  /*1ac0*/  IMAD.MOV.U32 R4, RZ, RZ, R8 ;  /* 0x000000ffff047224 */ /* 0x000fc800078e0008 */
[----:B------:R-:W-:-:S04]  /*1ad0*/  FADD R4, R4, R3 ;  /* 0x0000000304047221 */ /* 0x000fc80000000000 */
[----:B------:R-:W-:-:S07]  /*1ae0*/  IMAD.MOV.U32 R3, RZ, RZ, R4 ;  /* 0x000000ffff037224 */ /* 0x000fce00078e0004 */
[----:B------:R-:W-:Y:S05]  /*1af0*/  WARPSYNC.COLLECTIVE R9, `(.L_x_78) ;  /* 0x0000000009087348 */ /* 0x000fea0003c00000 */
[----:B------:R0:W1:Y:S02]  /*1b00*/  SHFL.DOWN P0, R8, R3, R10, R12 ;  /* 0x0800000a03087389 */ /* 0x000064000000000c */
[----:B01----:R-:W-:Y:S05]  /*1b10*/  ENDCOLLECTIVE ;  /* 0x000000000000791b */ /* 0x003fea0003800000 */
.L_x_78:
[----:B------:R-:W-:Y:S01]  /*1b20*/  IMAD.MOV.U32 R10, RZ, RZ, 0x4 ;  /* 0x00000004ff0a7424 */ /* 0x000fe200078e00ff */
[----:B------:R-:W-:-:S05]  /*1b30*/  MOV R5, R8 ;  /* 0x0000000800057202 */ /* 0x000fca0000000f00 */
[----:B------:R-:W-:-:S04]  /*1b40*/  FADD R5, R4, R5 ;  /* 0x0000000504057221 */ /* 0x000fc80000000000 */
[----:B------:R-:W-:-:S07]  /*1b50*/  IMAD.MOV.U32 R3, RZ, RZ, R5 ;  /* 0x000000ffff037224 */ /* 0x000fce00078e0005 */
[----:B------:R-:W-:Y:S05]  /*1b60*/  WARPSYNC.COLLECTIVE R9, `(.L_x_79) ;  /* 0x0000000009087348 */ /* 0x000fea0003c00000 */
[----:B------:R0:W1:Y:S02]  /*1b70*/  SHFL.DOWN P0, R8, R3, R10, R12 ;  /* 0x0800000a03087389 */ /* 0x000064000000000c */
[----:B01----:R-:W-:Y:S05]  /*1b80*/  ENDCOLLECTIVE ;  /* 0x000000000000791b */ /* 0x003fea0003800000 */
.L_x_79:
[----:B------:R-:W-:Y:S02]  /*1b90*/  IMAD.MOV.U32 R10, RZ, RZ, 0x2 ;  /* 0x00000002ff0a7424 */ /* 0x000fe400078e00ff */
[----:B------:R-:W-:-:S04]  /*1ba0*/  IMAD.MOV.U32 R6, RZ, RZ, R8 ;  /* 0x000000ffff067224 */ /* 0x000fc800078e0008 */
[----:B------:R-:W-:-:S05]  /*1bb0*/  FADD R6, R5, R6 ;  /* 0x0000000605067221 */ /* 0x000fca0000000000 */
[----:B------:R-:W-:-:S07]  /*1bc0*/  MOV R3, R6 ;  /* 0x0000000600037202 */ /* 0x000fce0000000f00 */
[----:B------:R-:W-:Y:S05]  /*1bd0*/  WARPSYNC.COLLECTIVE R9, `(.L_x_80) ;  /* 0x0000000009087348 */ /* 0x000fea0003c00000 */
[----:B------:R0:W1:Y:S02]  /*1be0*/  SHFL.DOWN P0, R8, R3, R10, R12 ;  /* 0x0800000a03087389 */ /* 0x000064000000000c */
[----:B01----:R-:W-:Y:S05]  /*1bf0*/  ENDCOLLECTIVE ;  /* 0x000000000000791b */ /* 0x003fea0003800000 */
.L_x_80:
[----:B------:R-:W-:Y:S02]  /*1c00*/  HFMA2 R10, -RZ, RZ, 0, 5.9604644775390625e-08 ;  /* 0x00000001ff0a7431 */ /* 0x000fe400000001ff */
[----:B------:R-:W-:-:S04]  /*1c10*/  IMAD.MOV.U32 R7, RZ, RZ, R8 ;  /* 0x000000ffff077224 */ /* 0x000fc800078e0008 */
[----:B------:R-:W-:-:S04]  /*1c20*/  FADD R7, R6, R7 ;  /* 0x0000000706077221 */ /* 0x000fc80000000000 */
[----:B------:R-:W-:-:S07]  /*1c30*/  IMAD.MOV.U32 R3, RZ, RZ, R7 ;  /* 0x000000ffff037224 */ /* 0x000fce00078e0007 */
[----:B------:R-:W-:Y:S05]  /*1c40*/  WARPSYNC.COLLECTIVE R9, `(.L_x_81) ;  /* 0x0000000009087348 */ /* 0x000fea0003c00000 */
[----:B------:R0:W1:Y:S02]  /*1c50*/  SHFL.DOWN P0, R8, R3, R10, R12 ;  /* 0x0800000a03087389 */ /* 0x000064000000000c */
[----:B01----:R-:W-:Y:S05]  /*1c60*/  ENDCOLLECTIVE ;  /* 0x000000000000791b */ /* 0x003fea0003800000 */
.L_x_81:
[----:B------:R-:W-:Y:S05]  /*1c70*/  BRA `(.L_x_82) ;  /* 0xffffffec00b07947 */ /* 0x000fea000383ffff */
.L_x_73:
[----:B------:R-:W-:Y:S02]  /*1c80*/  IMAD.MOV.U32 R10, RZ, RZ, 0x10 ;  /* 0x00000010ff0a7424 */ /* 0x000fe400078e00ff */
[----:B------:R-:W-:Y:S02]  /*1c90*/  IMAD.MOV.U32 R12, RZ, RZ, 0x1f ;  /* 0x0000001fff0c7424 */ /* 0x000fe400078e00ff */
[----:B-1----:R-:W-:-:S07]  /*1ca0*/  IMAD.MOV.U32 R9, RZ, RZ, -0x1 ;  /* 0xffffffffff097424 */ /* 0x002fce00078e00ff */
[----:B------:R-:W-:Y:S05]  /*1cb0*/  WARPSYNC.COLLECTIVE R9, `(.L_x_83) ;  /* 0x0000000009087348 */ /* 0x000fea0003c00000 */
[----:B------:R0:W1:Y:S02]  /*1cc0*/  SHFL.DOWN P0, R8, R3, R10, R12 ;  /* 0x0800000a03087389 */ /* 0x000064000000000c */
[----:B01----:R-:W-:Y:S05]  /*1cd0*/  ENDCOLLECTIVE ;  /* 0x000000000000791b */ /* 0x003fea0003800000 */
.L_x_83:
[----:B------:R-:W-:Y:S01]  /*1ce0*/  IMAD.MOV.U32 R10, RZ, RZ, 0x8 ;  /* 0x00000008ff0a7424 */ /* 0x000fe200078e00ff */
[----:B------:R-:W-:-:S05]  /*1cf0*/  MOV R4, R8 ;  /* 0x0000000800047202 */ /* 0x000fca0000000f00 */
[----:B------:R-:W-:-:S04]  /*1d00*/  FADD R4, R4, R3 ;  /* 0x0000000304047221 */ /* 0x000fc80000000000 */
[----:B------:R-:W-:-:S07]  /*1d10*/  IMAD.MOV.U32 R3, RZ, RZ, R4 ;  /* 0x000000ffff037224 */ /* 0x000fce00078e0004 */
[----:B------:R-:W-:Y:S05]  /*1d20*/  WARPSYNC.COLLECTIVE R9, `(.L_x_84) ;  /* 0x0000000009087348 */ /* 0x000fea0003c00000 */
[----:B------:R0:W1:Y:S02]  /*1d30*/  SHFL.DOWN P0, R8, R3, R10, R12 ;  /* 0x0800000a03087389 */ /* 0x000064000000000c */
[----:B01----:R-:W-:Y:S05]  /*1d40*/  ENDCOLLECTIVE ;  /* 0x000000000000791b */ /* 0x003fea0003800000 */
.L_x_84:
[----:B------:R-:W-:Y:S02]  /*1d50*/  IMAD.MOV.U32 R10, RZ, RZ, 0x4 ;  /* 0x00000004ff0a7424 */ /* 0x000fe400078e00ff */
[----:B------:R-:W-:-:S04]  /*1d60*/  IMAD.MOV.U32 R5, RZ, RZ, R8 ;  /* 0x000000ffff057224 */ /* 0x000fc800078e0008 */
[----:B------:R-:W-:-:S05]  /*1d70*/  FADD R5, R4, R5 ;  /* 0x0000000504057221 */ /* 0x000fca0000000000 */
[----:B------:R-:W-:-:S07]  /*1d80*/  MOV R3, R5 ;  /* 0x0000000500037202 */ /* 0x000fce0000000f00 */
[----:B------:R-:W-:Y:S05]  /*1d90*/  WARPSYNC.COLLECTIVE R9, `(.L_x_85) ;  /* 0x0000000009087348 */ /* 0x000fea0003c00000 */
[----:B------:R0:W1:Y:S02]  /*1da0*/  SHFL.DOWN P0, R8, R3, R10, R12 ;  /* 0x0800000a03087389 */ /* 0x000064000000000c */
[----:B01----:R-:W-:Y:S05]  /*1db0*/  ENDCOLLECTIVE ;  /* 0x000000000000791b */ /* 0x003fea0003800000 */
.L_x_85:
[----:B------:R-:W-:Y:S02]  /*1dc0*/  HFMA2 R10, -RZ, RZ, 0, 1.1920928955078125e-07 ;  /* 0x00000002ff0a7431 */ /* 0x000fe400000001ff */
[----:B------:R-:W-:-:S04]  /*1dd0*/  IMAD.MOV.U32 R6, RZ, RZ, R8 ;  /* 0x000000ffff067224 */ /* 0x000fc800078e0008 */
[----:B------:R-:W-:-:S04]  /*1de0*/  FADD R6, R5, R6 ;  /* 0x0000000605067221 */ /* 0x000fc80000000000 */
[----:B------:R-:W-:-:S07]  /*1df0*/  IMAD.MOV.U32 R3, RZ, RZ, R6 ;  /* 0x000000ffff037224 */ /* 0x000fce00078e0006 */
[----:B------:R-:W-:Y:S05]  /*1e00*/  WARPSYNC.COLLECTIVE R9, `(.L_x_86) ;  /* 0x0000000009087348 */ /* 0x000fea0003c00000 */
[----:B------:R0:W1:Y:S02]  /*1e10*/  SHFL.DOWN P0, R8, R3, R10, R12 ;  /* 0x0800000a03087389 */ /* 0x000064000000000c */
[----:B01----:R-:W-:Y:S05]  /*1e20*/  ENDCOLLECTIVE ;  /* 0x000000000000791b */ /* 0x003fea0003800000 */
.L_x_86:
[----:B------:R-:W-:Y:S02]  /*1e30*/  IMAD.MOV.U32 R10, RZ, RZ, 0x1 ;  /* 0x00000001ff0a7424 */ /* 0x000fe400078e00ff */
[----:B------:R-:W-:-:S04]  /*1e40*/  IMAD.MOV.U32 R7, RZ, RZ, R8 ;  /* 0x000000ffff077224 */ /* 0x000fc800078e0008 */
[----:B------:R-:W-:-:S04]  /*1e50*/  FADD R7, R6, R7 ;  /* 0x0000000706077221 */ /* 0x000fc80000000000 */
[----:B------:R-:W-:-:S07]  /*1e60*/  IMAD.MOV.U32 R3, RZ, RZ, R7 ;  /* 0x000000ffff037224 */ /* 0x000fce00078e0007 */
[----:B------:R-:W-:Y:S05]  /*1e70*/  WARPSYNC.COLLECTIVE R9, `(.L_x_87) ;  /* 0x0000000009087348 */ /* 0x000fea0003c00000 */
[----:B------:R0:W1:Y:S02]  /*1e80*/  SHFL.DOWN P0, R8, R3, R10, R12 ;  /* 0x0800000a03087389 */ /* 0x000064000000000c */
[----:B01----:R-:W-:Y:S05]  /*1e90*/  ENDCOLLECTIVE ;  /* 0x000000000000791b */ /* 0x003fea0003800000 */
.L_x_87:
[----:B------:R-:W-:Y:S05]  /*1ea0*/  BRA `(.L_x_88) ;  /* 0xfffffff800887947 */ /* 0x000fea000383ffff */
        .weak           $__internal_1_$__cuda_sm20_sqrt_rn_f32_slowpath
        .type           $__internal_1_$__cuda_sm20_sqrt_rn_f32_slowpath,@function
        .size           $__internal_1_$__cuda_sm20_sqrt_rn_f32_slowpath,(.L_x_182 - $__internal_1_$__cuda_sm20_sqrt_rn_f32_slowpath)
$__internal_1_$__cuda_sm20_sqrt_rn_f32_slowpath:
[----:B------:R-:W-:-:S13]  /*1eb0*/  LOP3.LUT P0, RZ, R0, 0x7fffffff, RZ, 0xc0, !PT ;  /* 0x7fffffff00ff7812 */ /* 0x000fda000780c0ff */
[----:B------:R-:W-:Y:S01]  /*1ec0*/  @!P0 MOV R3, R0 ;  /* 0x0000000000038202 */ /* 0x000fe20000000f00 */
        /* <DEDUP_REMOVED lines=17> */
.L_x_89:
[----:B------:R-:W-:Y:S01]  /*1fe0*/  MOV R4, R8 ;  /* 0x0000000800047202 */ /* 0x000fe20000000f00 */
[----:B------:R-:W-:-:S04]  /*1ff0*/  IMAD.MOV.U32 R5, RZ, RZ, 0x0 ;  /* 0x00000000ff057424 */ /* 0x000fc800078e00ff */
[----:B------:R-:W-:Y:S05]  /*2000*/  RET.REL.NODEC R4 `(_ZN18transformer_engine19multi_tensor_l2norm7cleanupEPfS1_S1_S1_bi) ;  /* 0xffffffdc04fc7950 */ /* 0x000fea0003c3ffff */
.L_x_90:
        /* <DEDUP_REMOVED lines=15> */
.L_x_182:


//--------------------- .text._Z25multi_tensor_apply_kernelI18TensorListMetadataILi1ELb0EEN18transformer_engine19multi_tensor_l2norm20UnscaleL2NormFunctorI13__nv_bfloat16EEJPfS7_S7_biEEvlPViT_T0_DpT1_ --------------------------
	.section	.text._Z25multi_tensor_apply_kernelI18TensorListMetadataILi1ELb0EEN18transformer_engine19multi_tensor_l2norm20UnscaleL2NormFunctorI13__nv_bfloat16EEJPfS7_S7_biEEvlPViT_T0_DpT1_,"ax",@progbits
	.align	128
        .global         _Z25multi_tensor_apply_kernelI18TensorListMetadataILi1ELb0EEN18transformer_engine19multi_tensor_l2norm20UnscaleL2NormFunctorI13__nv_bfloat16EEJPfS7_S7_biEEvlPViT_T0_DpT1_
        .type           _Z25multi_tensor_apply_kernelI18TensorListMetadataILi1ELb0EEN18transformer_engine19multi_tensor_l2norm20UnscaleL2NormFunctorI13__nv_bfloat16EEJPfS7_S7_biEEvlPViT_T0_DpT1_,@function
        .size           _Z25multi_tensor_apply_kernelI18TensorListMetadataILi1ELb0EEN18transformer_engine19multi_tensor_l2norm20UnscaleL2NormFunctorI13__nv_bfloat16EEJPfS7_S7_biEEvlPViT_T0_DpT1_,(.L_x_185 - _Z25multi_tensor_apply_kernelI18TensorListMetadataILi1ELb0EEN18transformer_engine19multi_tensor_l2norm20UnscaleL2NormFunctorI13__nv_bfloat16EEJPfS7_S7_biEEvlPViT_T0_DpT1_)
        .other          _Z25multi_tensor_apply_kernelI18TensorListMetadataILi1ELb0EEN18transformer_engine19multi_tensor_l2norm20UnscaleL2NormFunctorI13__nv_bfloat16EEJPfS7_S7_biEEvlPViT_T0_DpT1_,@"STO_CUDA_ENTRY STV_DEFAULT"
_Z25multi_tensor_apply_kernelI18TensorListMetadataILi1ELb0EEN18transformer_engine19multi_tensor_l2norm20UnscaleL2NormFunctorI13__nv_bfloat16EEJPfS7_S7_biEEvlPViT_T0_DpT1_:
.text._Z25multi_tensor_apply_kernelI18TensorListMetadataILi1ELb0EEN18transformer_engine19multi_tensor_l2norm20UnscaleL2NormFunctorI13__nv_bfloat16EEJPfS7_S7_biEEvlPViT_T0_DpT1_:
[----:B------:R-:W-:Y:S01]  /*0000*/  LDC R1, c[0x0][0x37c] ;  /* 0x0000df00ff017b82 */ /* 0x000fe20000000800 */
[----:B------:R-:W0:Y:S01]  /*0010*/  S2R R24, SR_CTAID.X ;  /* 0x0000000000187919 */ /* 0x000e220000002500 */
[----:B------:R-:W-:-:S06]  /*0020*/  IMAD.MOV.U32 R0, RZ, RZ, 0x10 ;  /* 0x00000010ff007424 */ /* 0x000fcc00078e00ff */
[----:B------:R-:W1:Y:S01]  /*0030*/  LDC R9, c[0x0][0x380] ;  /* 0x0000e000ff097b82 */ /* 0x000e620000000800 */
[----:B------:R-:W2:Y:S01]  /*0040*/  LDCU.64 UR6, c[0x0][0x358] ;  /* 0x00006b00ff0677ac */ /* 0x000ea20008000a00 */
[----:B------:R-:W-:Y:S01]  /*0050*/  CS2R R20, SRZ ;  /* 0x0000000000147805 */ /* 0x000fe2000001ff00 */
[----:B------:R-:W-:-:S05]  /*0060*/  IMAD.MOV.U32 R25, RZ, RZ, RZ ;  /* 0x000000ffff197224 */ /* 0x000fca00078e00ff */
[----:B0-----:R-:W0:Y:S01]  /*0070*/  LDC.U8 R23, c[0x0][R24+0x8b8] ;  /* 0x00022e0018177b82 */ /* 0x001e220000000000 */
[----:B------:R-:W-:-:S04]  /*0080*/  VIADD R3, R24, 0x10 ;  /* 0x0000001018037836 */ /* 0x000fc80000000000 */
[----:B------:R-:W-:-:S06]  /*0090*/  IMAD R22, R24, 0x3, R3 ;  /* 0x0000000318167824 */ /* 0x000fcc00078e0203 */
[----:B------:R-:W1:Y:S01]  /*00a0*/  LDC R22, c[0x0][R22+0x9e8] ;  /* 0x00027a0016167b82 */ /* 0x000e620000000800 */
[C---:B0-----:R-:W-:Y:S02]  /*00b0*/  IMAD R0, R23.reuse, 0x4, R0 ;  /* 0x0000000417007824 */ /* 0x041fe400078e0200 */
[----:B------:R-:W-:-:S03]  /*00c0*/  IMAD.SHL.U32 R4, R23, 0x4, RZ ;  /* 0x0000000417047824 */ /* 0x000fc600078e00ff */
[----:B------:R-:W-:-:S03]  /*00d0*/  LEA R0, R23, R0, 0x2 ;  /* 0x0000000017007211 */ /* 0x000fc600078e10ff */
[----:B------:R-:W0:Y:S01]  /*00e0*/  LDC R4, c[0x0][R4+0x700] ;  /* 0x0001c00004047b82 */ /* 0x000e220000000800 */
[----:B-1----:R-:W-:-:S07]  /*00f0*/  IMAD R5, R22, R9, RZ ;  /* 0x0000000916057224 */ /* 0x002fce00078e02ff */
[----:B------:R1:W3:Y:S02]  /*0100*/  LDC.64 R2, c[0x0][R0+0x380] ;  /* 0x0000e00000027b82 */ /* 0x0002e40000000a00 */
[----:B-1----:R-:W-:Y:S02]  /*0110*/  HFMA2 R0, -RZ, RZ, 0, 0 ;  /* 0x00000000ff007431 */ /* 0x002fe400000001ff */
[----:B0-----:R-:W-:-:S05]  /*0120*/  IMAD.IADD R26, R4, 0x1, -R5 ;  /* 0x00000001041a7824 */ /* 0x001fca00078e0a05 */
[----:B------:R-:W-:Y:S01]  /*0130*/  LOP3.LUT P0, RZ, R26, 0x3, R9, 0xc8, !PT ;  /* 0x000000031aff7812 */ /* 0x000fe2000780c809 */
[----:B---3--:R-:W-:-:S03]  /*0140*/  IMAD.WIDE R2, R5, 0x2, R2 ;  /* 0x0000000205027825 */ /* 0x008fc600078e0202 */
[----:B------:R-:W-:-:S04]  /*0150*/  LOP3.LUT R5, R2, 0x7, RZ, 0xc0, !PT ;  /* 0x0000000702057812 */ /* 0x000fc800078ec0ff */
[----:B------:R-:W-:-:S13]  /*0160*/  ISETP.NE.AND P1, PT, R5, RZ, PT ;  /* 0x000000ff0500720c */ /* 0x000fda0003f25270 */
[----:B--2---:R-:W-:Y:S05]  /*0170*/  @!P0 BRA !P1, `(.L_x_91) ;  /* 0x0000000000c88947 */ /* 0x004fea0004800000 */
[----:B------:R-:W-:-:S04]  /*0180*/  VIMNMX R4, PT, PT, R26, R9, PT ;  /* 0x000000091a047248 */ /* 0x000fc80003fe0100 */
[----:B------:R-:W-:-:S13]  /*0190*/  ISETP.GE.AND P0, PT, R4, 0x1, PT ;  /* 0x000000010400780c */ /* 0x000fda0003f06270 */
[----:B------:R-:W-:Y:S05]  /*01a0*/  @!P0 BRA `(.L_x_92) ;  /* 0x0000000400448947 */ /* 0x000fea0003800000 */
[----:B------:R-:W0:Y:S01]  /*01b0*/  S2R R27, SR_TID.X ;  /* 0x00000000001b7919 */ /* 0x000e220000002100 */
[----:B------:R-:W-:Y:S02]  /*01c0*/  VIMNMX.U32 R26, PT, PT, R26, R9, PT ;  /* 0x000000091a1a7248 */ /* 0x000fe40003fe0000 */
[----:B------:R-:W-:Y:S01]  /*01d0*/  CS2R R20, SRZ ;  /* 0x0000000000147805 */ /* 0x000fe2000001ff00 */
[----:B------:R-:W-:Y:S01]  /*01e0*/  IMAD.MOV.U32 R0, RZ, RZ, RZ ;  /* 0x000000ffff007224 */ /* 0x000fe200078e00ff */
[----:B------:R-:W-:Y:S01]  /*01f0*/  MOV R25, RZ ;  /* 0x000000ff00197202 */ /* 0x000fe20000000f00 */
[----:B------:R-:W1:Y:S01]  /*0200*/  LDCU UR5, c[0x0][0x360] ;  /* 0x00006c00ff0577ac */ /* 0x000e620008000800 */
[----:B------:R-:W-:-:S05]  /*0210*/  UMOV UR4, URZ ;  /* 0x000000ff00047c82 */ /* 0x000fca0008000000 */
.L_x_93:
[----:B0-----:R-:W-:-:S04]  /*0220*/  VIADD R13, R27, UR4 ;  /* 0x000000041b0d7c36 */ /* 0x001fc80008000000 */
[C---:B-1----:R-:W-:Y:S01]  /*0230*/  VIADD R15, R13.reuse, UR5 ;  /* 0x000000050d0f7c36 */ /* 0x042fe20008000000 */
[----:B------:R-:W-:-:S04]  /*0240*/  ISETP.GE.AND P0, PT, R13, R26, PT ;  /* 0x0000001a0d00720c */ /* 0x000fc80003f06270 */
[C---:B------:R-:W-:Y:S02]  /*0250*/  IADD3 R17, PT, PT, R15.reuse, UR5, RZ ;  /* 0x000000050f117c10 */ /* 0x040fe4000fffe0ff */
[-C--:B------:R-:W-:Y:S02]  /*0260*/  ISETP.GE.AND P1, PT, R15, R26.reuse, PT ;  /* 0x0000001a0f00720c */ /* 0x080fe40003f26270 */
[C---:B------:R-:W-:Y:S01]  /*0270*/  ISETP.GE.AND P2, PT, R17.reuse, R26, PT ;  /* 0x0000001a1100720c */ /* 0x040fe20003f46270 */
[----:B------:R-:W-:-:S04]  /*0280*/  VIADD R19, R17, UR5 ;  /* 0x0000000511137c36 */ /* 0x000fc80008000000 */
[----:B------:R-:W0:Y:S01]  /*0290*/  @!P0 LDC.64 R4, c[0x0][0xf08] ;  /* 0x0003c200ff048b82 */ /* 0x000e220000000a00 */
[----:B------:R-:W-:Y:S01]  /*02a0*/  ISETP.GE.AND P3, PT, R19, R26, PT ;  /* 0x0000001a1300720c */ /* 0x000fe20003f66270 */
[----:B------:R-:W-:-:S04]  /*02b0*/  @!P0 IMAD.WIDE R12, R13, 0x2, R2 ;  /* 0x000000020d0c8825 */ /* 0x000fc800078e0202 */
[--C-:B------:R-:W-:Y:S02]  /*02c0*/  @!P1 IMAD.WIDE R14, R15, 0x2, R2.reuse ;  /* 0x000000020f0e9825 */ /* 0x100fe400078e0202 */
[----:B------:R-:W1:Y:S01]  /*02d0*/  @!P1 LDC.64 R6, c[0x0][0xf08] ;  /* 0x0003c200ff069b82 */ /* 0x000e620000000a00 */
[----:B------:R-:W2:Y:S07]  /*02e0*/  @!P0 LDG.E.U16 R12, desc[UR6][R12.64] ;  /* 0x000000060c0c8981 */ /* 0x000eae000c1e1500 */
[----:B------:R-:W3:Y:S01]  /*02f0*/  @!P2 LDC.64 R8, c[0x0][0xf08] ;  /* 0x0003c200ff08ab82 */ /* 0x000ee20000000a00 */
[--C-:B------:R-:W-:Y:S01]  /*0300*/  @!P2 IMAD.WIDE R16, R17, 0x2, R2.reuse ;  /* 0x000000021110a825 */ /* 0x100fe200078e0202 */
[----:B------:R-:W4:Y:S03]  /*0310*/  @!P1 LDG.E.U16 R14, desc[UR6][R14.64] ;  /* 0x000000060e0e9981 */ /* 0x000f26000c1e1500 */
[----:B------:R-:W-:-:S02]  /*0320*/  @!P3 IMAD.WIDE R18, R19, 0x2, R2 ;  /* 0x000000021312b825 */ /* 0x000fc400078e0202 */
[----:B------:R-:W5:Y:S01]  /*0330*/  @!P2 LDG.E.U16 R16, desc[UR6][R16.64] ;  /* 0x000000061010a981 */ /* 0x000f62000c1e1500 */
[----:B------:R-:W3:Y:S03]  /*0340*/  @!P3 LDC.64 R10, c[0x0][0xf08] ;  /* 0x0003c200ff0abb82 */ /* 0x000ee60000000a00 */
[----:B------:R-:W5:Y:S04]  /*0350*/  @!P3 LDG.E.U16 R18, desc[UR6][R18.64] ;  /* 0x000000061212b981 */ /* 0x000f68000c1e1500 */
[----:B0-----:R-:W5:Y:S04]  /*0360*/  @!P0 LDG.E R5, desc[UR6][R4.64] ;  /* 0x0000000604058981 */ /* 0x001f68000c1e1900 */
[----:B-1----:R-:W5:Y:S04]  /*0370*/  @!P1 LDG.E R7, desc[UR6][R6.64] ;  /* 0x0000000606079981 */ /* 0x002f68000c1e1900 */
[----:B---3--:R-:W3:Y:S04]  /*0380*/  @!P2 LDG.E R8, desc[UR6][R8.64] ;  /* 0x000000060808a981 */ /* 0x008ee8000c1e1900 */
[----:B------:R-:W3:Y:S01]  /*0390*/  @!P3 LDG.E R11, desc[UR6][R10.64] ;  /* 0x000000060a0bb981 */ /* 0x000ee2000c1e1900 */
[----:B------:R-:W-:-:S06]  /*03a0*/  ULEA UR4, UR5, UR4, 0x2 ;  /* 0x0000000405047291 */ /* 0x000fcc000f8e10ff */
[----:B------:R-:W-:Y:S01]  /*03b0*/  ISETP.LE.AND P4, PT, R26, UR4, PT ;  /* 0x000000041a007c0c */ /* 0x000fe2000bf83270 */
[----:B--2---:R-:W-:Y:S01]  /*03c0*/  @!P0 IMAD.U32 R12, R12, 0x10000, RZ ;  /* 0x000100000c0c8824 */ /* 0x004fe200078e00ff */
[----:B----4-:R-:W-:Y:S01]  /*03d0*/  @!P1 SHF.L.U32 R14, R14, 0x10, RZ ;  /* 0x000000100e0e9819 */ /* 0x010fe200000006ff */
[----:B-----5:R-:W-:Y:S02]  /*03e0*/  @!P2 IMAD.U32 R15, R16, 0x10000, RZ ;  /* 0x00010000100fa824 */ /* 0x020fe400078e00ff */
[----:B------:R-:W-:Y:S02]  /*03f0*/  @!P3 IMAD.U32 R28, R18, 0x10000, RZ ;  /* 0x00010000121cb824 */ /* 0x000fe400078e00ff */
[----:B------:R-:W-:Y:S01]  /*0400*/  @!P0 FMUL R12, R12, R5 ;  /* 0x000000050c0c8220 */ /* 0x000fe20000400000 */
[----:B------:R-:W-:-:S03]  /*0410*/  @!P1 FMUL R13, R7, R14 ;  /* 0x0000000e070d9220 */ /* 0x000fc60000400000 */
[----:B------:R-:W-:Y:S01]  /*0420*/  @!P0 FFMA R25, R12, R12, R25 ;  /* 0x0000000c0c198223 */ /* 0x000fe20000000019 */
[----:B---3--:R-:W-:Y:S01]  /*0430*/  @!P2 FMUL R15, R8, R15 ;  /* 0x0000000f080fa220 */ /* 0x008fe20000400000 */
[----:B------:R-:W-:-:S03]  /*0440*/  @!P1 FFMA R0, R13, R13, R0 ;  /* 0x0000000d0d009223 */ /* 0x000fc60000000000 */
[----:B------:R-:W-:Y:S01]  /*0450*/  @!P2 FFMA R20, R15, R15, R20 ;  /* 0x0000000f0f14a223 */ /* 0x000fe20000000014 */
[----:B------:R-:W-:-:S04]  /*0460*/  @!P3 FMUL R28, R11, R28 ;  /* 0x0000001c0b1cb220 */ /* 0x000fc80000400000 */
[----:B------:R-:W-:Y:S01]  /*0470*/  @!P3 FFMA R21, R28, R28, R21 ;  /* 0x0000001c1c15b223 */ /* 0x000fe20000000015 */
[----:B------:R-:W-:Y:S06]  /*0480*/  @!P4 BRA `(.L_x_93) ;  /* 0xfffffffc0064c947 */ /* 0x000fec000383ffff */
[----:B------:R-:W-:Y:S05]  /*0490*/  BRA `(.L_x_92) ;  /* 0x0000000000887947 */ /* 0x000fea0003800000 */
.L_x_91:
[----:B------:R-:W0:Y:S01]  /*04a0*/  S2R R8, SR_TID.X ;  /* 0x0000000000087919 */ /* 0x000e220000002100 */
[----:B------:R-:W-:Y:S01]  /*04b0*/  VIMNMX R5, PT, PT, R26, R9, PT ;  /* 0x000000091a057248 */ /* 0x000fe20003fe0100 */
[----:B------:R-:W-:Y:S01]  /*04c0*/  BSSY.RECONVERGENT B0, `(.L_x_92) ;  /* 0x000001f000007945 */ /* 0x000fe20003800200 */
[----:B0-----:R-:W-:-:S04]  /*04d0*/  SHF.L.U32 R4, R8, 0x2, RZ ;  /* 0x0000000208047819 */ /* 0x001fc800000006ff */
[----:B------:R-:W-:-:S13]  /*04e0*/  ISETP.GT.AND P0, PT, R5, R4, PT ;  /* 0x000000040500720c */ /* 0x000fda0003f04270 */
[----:B------:R-:W-:Y:S05]  /*04f0*/  @!P0 BRA `(.L_x_94) ;  /* 0x00000000006c8947 */ /* 0x000fea0003800000 */
[----:B------:R-:W0:Y:S02]  /*0500*/  LDC.64 R4, c[0x0][0xf08] ;  /* 0x0003c200ff047b82 */ /* 0x000e240000000a00 */
[----:B0-----:R0:W5:Y:S06]  /*0510*/  LDG.E R6, desc[UR6][R4.64] ;  /* 0x0000000604067981 */ /* 0x00116c000c1e1900 */
[----:B------:R-:W1:Y:S01]  /*0520*/  LDC R7, c[0x0][0x360] ;  /* 0x0000d800ff077b82 */ /* 0x000e620000000800 */
[----:B------:R-:W-:Y:S02]  /*0530*/  VIMNMX.U32 R17, PT, PT, R26, R9, PT ;  /* 0x000000091a117248 */ /* 0x000fe40003fe0000 */
[----:B------:R-:W-:Y:S01]  /*0540*/  CS2R R20, SRZ ;  /* 0x0000000000147805 */ /* 0x000fe2000001ff00 */
[----:B------:R-:W-:-:S02]  /*0550*/  IMAD.MOV.U32 R0, RZ, RZ, RZ ;  /* 0x000000ffff007224 */ /* 0x000fc400078e00ff */
[----:B0-----:R-:W-:-:S07]  /*0560*/  IMAD.MOV.U32 R25, RZ, RZ, RZ ;  /* 0x000000ffff197224 */ /* 0x001fce00078e00ff */
.L_x_95:
[----:B------:R-:W-:-:S06]  /*0570*/  IMAD.WIDE R4, R8, 0x8, R2 ;  /* 0x0000000808047825 */ /* 0x000fcc00078e0202 */
[----:B------:R-:W2:Y:S01]  /*0580*/  LDG.E.64 R4, desc[UR6][R4.64] ;  /* 0x0000000604047981 */ /* 0x000ea2000c1e1b00 */
[----:B-1----:R-:W-:-:S05]  /*0590*/  IADD3 R8, PT, PT, R7, R8, RZ ;  /* 0x0000000807087210 */ /* 0x002fca0007ffe0ff */
[----:B------:R-:W-:-:S05]  /*05a0*/  IMAD.SHL.U32 R10, R8, 0x4, RZ ;  /* 0x00000004080a7824 */ /* 0x000fca00078e00ff */
[----:B------:R-:W-:Y:S02]  /*05b0*/  ISETP.GE.AND P0, PT, R10, R17, PT ;  /* 0x000000110a00720c */ /* 0x000fe40003f06270 */
[C-C-:B--2---:R-:W-:Y:S01]  /*05c0*/  SHF.R.U64 R11, R4.reuse, 0x10, R5.reuse ;  /* 0x00000010040b7819 */ /* 0x144fe20000001205 */
[----:B------:R-:W-:Y:S01]  /*05d0*/  IMAD.U32 R9, R4, 0x10000, RZ ;  /* 0x0001000004097824 */ /* 0x000fe200078e00ff */
[----:B------:R-:W-:Y:S02]  /*05e0*/  SHF.R.U32.HI R15, RZ, 0x10, R5 ;  /* 0x00000010ff0f7819 */ /* 0x000fe40000011605 */
[----:B------:R-:W-:Y:S01]  /*05f0*/  SHF.L.U32 R13, R5, 0x10, RZ ;  /* 0x00000010050d7819 */ /* 0x000fe200000006ff */
[----:B------:R-:W-:Y:S01]  /*0600*/  IMAD.U32 R11, R11, 0x10000, RZ ;  /* 0x000100000b0b7824 */ /* 0x000fe200078e00ff */
[----:B------:R-:W-:Y:S01]  /*0610*/  SHF.L.U32 R15, R15, 0x10, RZ ;  /* 0x000000100f0f7819 */ /* 0x000fe200000006ff */
[C---:B-----5:R-:W-:Y:S02]  /*0620*/  FMUL R10, R6.reuse, R9 ;  /* 0x00000009060a7220 */ /* 0x060fe40000400000 */
[C---:B------:R-:W-:Y:S01]  /*0630*/  FMUL R13, R6.reuse, R13 ;  /* 0x0000000d060d7220 */ /* 0x040fe20000400000 */
[C---:B------:R-:W-:Y:S01]  /*0640*/  FMUL R11, R6.reuse, R11 ;  /* 0x0000000b060b7220 */ /* 0x040fe20000400000 */
[----:B------:R-:W-:Y:S01]  /*0650*/  FMUL R4, R6, R15 ;  /* 0x0000000f06047220 */ /* 0x000fe20000400000 */
[----:B------:R-:W-:Y:S01]  /*0660*/  FFMA R25, R10, R10, R25 ;  /* 0x0000000a0a197223 */ /* 0x000fe20000000019 */
[----:B------:R-:W-:Y:S01]  /*0670*/  FFMA R20, R13, R13, R20 ;  /* 0x0000000d0d147223 */ /* 0x000fe20000000014 */
[----:B------:R-:W-:Y:S01]  /*0680*/  FFMA R0, R11, R11, R0 ;  /* 0x0000000b0b007223 */ /* 0x000fe20000000000 */
[----:B------:R-:W-:Y:S01]  /*0690*/  FFMA R21, R4, R4, R21 ;  /* 0x0000000404157223 */ /* 0x000fe20000000015 */
[----:B------:R-:W-:Y:S06]  /*06a0*/  @!P0 BRA `(.L_x_95) ;  /* 0xfffffffc00b08947 */ /* 0x000fec000383ffff */
.L_x_94:
[----:B------:R-:W-:Y:S05]  /*06b0*/  BSYNC.RECONVERGENT B0 ;  /* 0x0000000000007941 */ /* 0x000fea0003800200 */
.L_x_92:
[----:B------:R-:W0:Y:S01]  /*06c0*/  LDCU UR8, c[0x0][0x360] ;  /* 0x00006c00ff0877ac */ /* 0x000e220008000800 */
[----:B------:R-:W1:Y:S01]  /*06d0*/  S2R R2, SR_TID.X ;  /* 0x0000000000027919 */ /* 0x000e620000002100 */
[----:B------:R-:W0:Y:S01]  /*06e0*/  LDC R3, c[0x0][0x364] ;  /* 0x0000d900ff037b82 */ /* 0x000e220000000800 */
[----:B------:R-:W-:Y:S01]  /*06f0*/  FADD R25, RZ, R25 ;  /* 0x00000019ff197221 */ /* 0x000fe20000000000 */
[----:B------:R-:W-:Y:S01]  /*0700*/  UMOV UR4, 0x400 ;  /* 0x0000040000047882 */ /* 0x000fe20000000000 */
[----:B------:R-:W1:Y:S02]  /*0710*/  S2R R5, SR_TID.Y ;  /* 0x0000000000057919 */ /* 0x000e640000002200 */
[----:B------:R-:W-:-:S03]  /*0720*/  FADD R25, R25, R0 ;  /* 0x0000000019197221 */ /* 0x000fc60000000000 */
[----:B------:R-:W2:Y:S01]  /*0730*/  S2UR UR5, SR_CgaCtaId ;  /* 0x00000000000579c3 */ /* 0x000ea20000008800 */
[----:B------:R-:W-:-:S04]  /*0740*/  FADD R20, R25, R20 ;  /* 0x0000001419147221 */ /* 0x000fc80000000000 */
[----:B------:R-:W-:Y:S01]  /*0750*/  FADD R21, R20, R21 ;  /* 0x0000001514157221 */ /* 0x000fe20000000000 */
[----:B0-----:R-:W-:-:S05]  /*0760*/  IMAD R3, R3, UR8, RZ ;  /* 0x0000000803037c24 */ /* 0x001fca000f8e02ff */
[C---:B------:R-:W-:Y:S02]  /*0770*/  ISETP.GE.U32.AND P0, PT, R3.reuse, 0x40, PT ;  /* 0x000000400300780c */ /* 0x040fe40003f06070 */
[----:B------:R-:W-:Y:S01]  /*0780*/  ISETP.GE.U32.AND P1, PT, R3, 0x80, PT ;  /* 0x000000800300780c */ /* 0x000fe20003f26070 */
[----:B--2---:R-:W-:Y:S01]  /*0790*/  ULEA UR4, UR5, UR4, 0x18 ;  /* 0x0000000405047291 */ /* 0x004fe2000f8ec0ff */
[----:B-1----:R-:W-:-:S05]  /*07a0*/  IMAD R0, R5, UR8, R2 ;  /* 0x0000000805007c24 */ /* 0x002fca000f8e0202 */
        /* <DEDUP_REMOVED lines=16> */
[----:B------:R-:W-:-:S04]  /*08b0*/  @!P1 LOP3.LUT R5, R3, 0x3ffffc, RZ, 0xc0, !PT ;  /* 0x003ffffc03059812 */ /* 0x000fc800078ec0ff */
[----:B------:R-:W-:Y:S02]  /*08c0*/  @!P1 IADD3 R6, PT, PT, R4, R5, RZ ;  /* 0x0000000504069210 */ /* 0x000fe40007ffe0ff */
        /* <DEDUP_REMOVED lines=124> */
[----:B------:R-:W-:Y:S06]  /*1090*/  BAR.SYNC.DEFER_BLOCKING 0x0 ;  /* 0x0000000000007b1d */ /* 0x000fec0000010000 */
.L_x_96:
[----:B------:R-:W-:-:S13]  /*10a0*/  ISETP.GT.U32.AND P1, PT, R0, 0x1f, PT ;  /* 0x0000001f0000780c */ /* 0x000fda0003f24070 */
[----:B------:R-:W-:Y:S05]  /*10b0*/  @P1 BRA `(.L_x_97) ;  /* 0x00000000003c1947 */ /* 0x000fea0003800000 */
[----:B------:R-:W-:Y:S01]  /*10c0*/  @P0 LDS R0, [R4] ;  /* 0x0000000004000984 */ /* 0x000fe20000000800 */
[----:B------:R-:W-:-:S03]  /*10d0*/  UMOV UR4, 0xffffffff ;  /* 0xffffffff00047882 */ /* 0x000fc60000000000 */
[----:B-1----:R-:W0:Y:S02]  /*10e0*/  @P0 LDS R3, [R4+0x80] ;  /* 0x0000800004030984 */ /* 0x002e240000000800 */
[----:B0-----:R-:W-:Y:S01]  /*10f0*/  @P0 FADD R21, R0, R3 ;  /* 0x0000000300150221 */ /* 0x001fe20000000000 */
[----:B------:R-:W-:Y:S06]  /*1100*/  BRA.DIV UR4, `(.L_x_98) ;  /* 0x00000002048c7947 */ /* 0x000fec000b800000 */
[----:B------:R-:W0:Y:S02]  /*1110*/  SHFL.DOWN PT, R0, R21, 0x10, 0x1f ;  /* 0x0a001f0015007f89 */ /* 0x000e2400000e0000 */
[----:B0-----:R-:W-:-:S05]  /*1120*/  FADD R0, R0, R21 ;  /* 0x0000001500007221 */ /* 0x001fca0000000000 */
[----:B------:R-:W0:Y:S02]  /*1130*/  SHFL.DOWN PT, R3, R0, 0x8, 0x1f ;  /* 0x09001f0000037f89 */ /* 0x000e2400000e0000 */
[----:B0-----:R-:W-:-:S05]  /*1140*/  FADD R3, R0, R3 ;  /* 0x0000000300037221 */ /* 0x001fca0000000000 */
[----:B------:R-:W0:Y:S02]  /*1150*/  SHFL.DOWN PT, R4, R3, 0x4, 0x1f ;  /* 0x08801f0003047f89 */ /* 0x000e2400000e0000 */
[----:B0-----:R-:W-:-:S05]  /*1160*/  FADD R4, R3, R4 ;  /* 0x0000000403047221 */ /* 0x001fca0000000000 */
[----:B------:R-:W0:Y:S02]  /*1170*/  SHFL.DOWN PT, R5, R4, 0x2, 0x1f ;  /* 0x08401f0004057f89 */ /* 0x000e2400000e0000 */
[----:B0-----:R-:W-:-:S05]  /*1180*/  FADD R5, R4, R5 ;  /* 0x0000000504057221 */ /* 0x001fca0000000000 */
[----:B------:R0:W1:Y:S02]  /*1190*/  SHFL.DOWN PT, R6, R5, 0x1, 0x1f ;  /* 0x08201f0005067f89 */ /* 0x00006400000e0000 */
.L_x_104:
[----:B-1----:R-:W-:-:S07]  /*11a0*/  FADD R9, R5, R6 ;  /* 0x0000000605097221 */ /* 0x002fce0000000000 */
.L_x_97:
[----:B------:R-:W-:Y:S05]  /*11b0*/  WARPSYNC.ALL ;  /* 0x0000000000007948 */ /* 0x000fea0003800000 */
[----:B------:R-:W-:Y:S01]  /*11c0*/  BAR.SYNC.DEFER_BLOCKING 0x0 ;  /* 0x0000000000007b1d */ /* 0x000fe20000010000 */
[----:B------:R-:W-:-:S13]  /*11d0*/  ISETP.NE.AND P0, PT, R2, RZ, PT ;  /* 0x000000ff0200720c */ /* 0x000fda0003f05270 */
[----:B------:R-:W-:Y:S05]  /*11e0*/  @P0 EXIT ;  /* 0x000000000000094d */ /* 0x000fea0003800000 */
[----:B------:R-:W-:Y:S01]  /*11f0*/  FSETP.NE.AND P0, PT, |R9|, +INF , PT ;  /* 0x7f8000000900780b */ /* 0x000fe20003f05200 */
[----:B01----:R-:W0:Y:S01]  /*1200*/  LDC.64 R4, c[0x0][0xf10] ;  /* 0x0003c400ff047b82 */ /* 0x003e220000000a00 */
[----:B------:R-:W1:Y:S11]  /*1210*/  LDCU.U8 UR4, c[0x0][0xf20] ;  /* 0x0001e400ff0477ac */ /* 0x000e760008000000 */
[----:B------:R-:W2:Y:S01]  /*1220*/  @!P0 LDC.64 R2, c[0x0][0x388] ;  /* 0x0000e200ff028b82 */ /* 0x000ea20000000a00 */
[----:B------:R-:W-:-:S02]  /*1230*/  @!P0 IMAD.MOV.U32 R7, RZ, RZ, 0x1 ;  /* 0x00000001ff078424 */ /* 0x000fc400078e00ff */
[----:B0-----:R-:W-:-:S03]  /*1240*/  IMAD.WIDE.U32 R24, R24, 0x4, R4 ;  /* 0x0000000418187825 */ /* 0x001fc600078e0004 */
[----:B--2---:R0:W-:Y:S04]  /*1250*/  @!P0 STG.E.STRONG.SYS desc[UR6][R2.64], R7 ;  /* 0x0000000702008986 */ /* 0x0041e8000c115906 */
[----:B------:R-:W2:Y:S01]  /*1260*/  LDG.E R0, desc[UR6][R24.64] ;  /* 0x0000000618007981 */ /* 0x000ea2000c1e1900 */
[----:B-1----:R-:W-:-:S06]  /*1270*/  UPRMT UR4, UR4, 0x8880, URZ ;  /* 0x0000888004047896 */ /* 0x002fcc00080000ff */
[----:B------:R-:W-:Y:S01]  /*1280*/  ISETP.NE.AND P0, PT, RZ, UR4, PT ;  /* 0x00000004ff007c0c */ /* 0x000fe2000bf05270 */
[----:B--2---:R-:W-:-:S05]  /*1290*/  FADD R5, R9, R0 ;  /* 0x0000000009057221 */ /* 0x004fca0000000000 */
[----:B------:R0:W-:Y:S07]  /*12a0*/  STG.E desc[UR6][R24.64], R5 ;  /* 0x0000000518007986 */ /* 0x0001ee000c101906 */
[----:B------:R-:W-:Y:S05]  /*12b0*/  @!P0 EXIT ;  /* 0x000000000000894d */ /* 0x000fea0003800000 */
[----:B------:R-:W1:Y:S01]  /*12c0*/  LDCU UR4, c[0x0][0xef8] ;  /* 0x0001df00ff0477ac */ /* 0x000e620008000800 */
[----:B0-----:R-:W0:Y:S01]  /*12d0*/  LDC.64 R2, c[0x0][0xf18] ;  /* 0x0003c600ff027b82 */ /* 0x001e220000000a00 */
[----:B------:R-:W2:Y:S01]  /*12e0*/  LDCU UR5, c[0x0][0xf24] ;  /* 0x0001e480ff0577ac */ /* 0x000ea20008000800 */
[----:B-1----:R-:W-:-:S05]  /*12f0*/  IADD3 R23, PT, PT, R23, UR4, RZ ;  /* 0x0000000417177c10 */ /* 0x002fca000fffe0ff */
[----:B--2---:R-:W-:-:S04]  /*1300*/  IMAD R23, R23, UR5, R22 ;  /* 0x0000000517177c24 */ /* 0x004fc8000f8e0216 */
[----:B0-----:R-:W-:-:S05]  /*1310*/  IMAD.WIDE R2, R23, 0x4, R2 ;  /* 0x0000000417027825 */ /* 0x001fca00078e0202 */
[----:B------:R-:W-:Y:S01]  /*1320*/  STG.E desc[UR6][R2.64], R9 ;  /* 0x0000000902007986 */ /* 0x000fe2000c101906 */
[----:B------:R-:W-:Y:S05]  /*1330*/  EXIT ;  /* 0x000000000000794d */ /* 0x000fea0003800000 */
.L_x_98:
[----:B------:R-:W-:Y:S02]  /*1340*/  HFMA2 R9, -RZ, RZ, 0, 9.5367431640625e-07 ;  /* 0x00000010ff097431 */ /* 0x000fe400000001ff */
[----:B------:R-:W-:Y:S01]  /*1350*/  IMAD.MOV.U32 R8, RZ, RZ, R21 ;  /* 0x000000ffff087224 */ /* 0x000fe200078e0015 */
[----:B------:R-:W-:Y:S01]  /*1360*/  MOV R7, 0xffffffff ;  /* 0xffffffff00077802 */ /* 0x000fe20000000f00 */
[----:B------:R-:W-:-:S07]  /*1370*/  IMAD.MOV.U32 R10, RZ, RZ, 0x1f ;  /* 0x0000001fff0a7424 */ /* 0x000fce00078e00ff */
[----:B------:R-:W-:Y:S05]  /*1380*/  WARPSYNC.COLLECTIVE R7, `(.L_x_99) ;  /* 0x0000000007087348 */ /* 0x000fea0003c00000 */
[----:B------:R0:W1:Y:S02]  /*1390*/  SHFL.DOWN P0, R6, R8, R9, R10 ;  /* 0x0800000908067389 */ /* 0x000064000000000a */
[----:B01----:R-:W-:Y:S05]  /*13a0*/  ENDCOLLECTIVE ;  /* 0x000000000000791b */ /* 0x003fea0003800000 */
.L_x_99:
[----:B------:R-:W-:Y:S02]  /*13b0*/  IMAD.MOV.U32 R9, RZ, RZ, 0x8 ;  /* 0x00000008ff097424 */ /* 0x000fe400078e00ff */
[----:B------:R-:W-:-:S04]  /*13c0*/  IMAD.MOV.U32 R0, RZ, RZ, R6 ;  /* 0x000000ffff007224 */ /* 0x000fc800078e0006 */
[----:B------:R-:W-:-:S05]  /*13d0*/  FADD R0, R0, R21 ;  /* 0x0000001500007221 */ /* 0x000fca0000000000 */
[----:B------:R-:W-:-:S07]  /*13e0*/  MOV R8, R0 ;  /* 0x0000000000087202 */ /* 0x000fce0000000f00 */
[----:B------:R-:W-:Y:S05]  /*13f0*/  WARPSYNC.COLLECTIVE R7, `(.L_x_100) ;  /* 0x0000000007087348 */ /* 0x000fea0003c00000 */
[----:B------:R0:W1:Y:S02]  /*1400*/  SHFL.DOWN P0, R6, R8, R9, R10 ;  /* 0x0800000908067389 */ /* 0x000064000000000a */
[----:B01----:R-:W-:Y:S05]  /*1410*/  ENDCOLLECTIVE ;  /* 0x000000000000791b */ /* 0x003fea0003800000 */
.L_x_100:
[----:B------:R-:W-:Y:S01]  /*1420*/  HFMA2 R9, -RZ, RZ, 0, 2.384185791015625e-07 ;  /* 0x00000004ff097431 */ /* 0x000fe200000001ff */
[----:B------:R-:W-:-:S05]  /*1430*/  MOV R3, R6 ;  /* 0x0000000600037202 */ /* 0x000fca0000000f00 */
[----:B------:R-:W-:-:S04]  /*1440*/  FADD R3, R0, R3 ;  /* 0x0000000300037221 */ /* 0x000fc80000000000 */
[----:B------:R-:W-:-:S07]  /*1450*/  IMAD.MOV.U32 R8, RZ, RZ, R3 ;  /* 0x000000ffff087224 */ /* 0x000fce00078e0003 */
[----:B------:R-:W-:Y:S05]  /*1460*/  WARPSYNC.COLLECTIVE R7, `(.L_x_101) ;  /* 0x0000000007087348 */ /* 0x000fea0003c00000 */
[----:B------:R0:W1:Y:S02]  /*1470*/  SHFL.DOWN P0, R6, R8, R9, R10 ;  /* 0x0800000908067389 */ /* 0x000064000000000a */
[----:B01----:R-:W-:Y:S05]  /*1480*/  ENDCOLLECTIVE ;  /* 0x000000000000791b */ /* 0x003fea0003800000 */
.L_x_101:
[----:B------:R-:W-:Y:S02]  /*1490*/  IMAD.MOV.U32 R9, RZ, RZ, 0x2 ;  /* 0x00000002ff097424 */ /* 0x000fe400078e00ff */
[----:B------:R-:W-:-:S04]  /*14a0*/  IMAD.MOV.U32 R4, RZ, RZ, R6 ;  /* 0x000000ffff047224 */ /* 0x000fc800078e0006 */
[----:B------:R-:W-:-:S05]  /*14b0*/  FADD R4, R3, R4 ;  /* 0x0000000403047221 */ /* 0x000fca0000000000 */
[----:B------:R-:W-:-:S07]  /*14c0*/  MOV R8, R4 ;  /* 0x0000000400087202 */ /* 0x000fce0000000f00 */
[----:B------:R-:W-:Y:S05]  /*14d0*/  WARPSYNC.COLLECTIVE R7, `(.L_x_102) ;  /* 0x0000000007087348 */ /* 0x000fea0003c00000 */
[----:B------:R0:W1:Y:S02]  /*14e0*/  SHFL.DOWN P0, R6, R8, R9, R10 ;  /* 0x0800000908067389 */ /* 0x000064000000000a */
[----:B01----:R-:W-:Y:S05]  /*14f0*/  ENDCOLLECTIVE ;  /* 0x000000000000791b */ /* 0x003fea0003800000 */
.L_x_102:
[----:B------:R-:W-:Y:S01]  /*1500*/  HFMA2 R9, -RZ, RZ, 0, 5.9604644775390625e-08 ;  /* 0x00000001ff097431 */ /* 0x000fe200000001ff */
[----:B------:R-:W-:-:S05]  /*1510*/  MOV R5, R6 ;  /* 0x0000000600057202 */ /* 0x000fca0000000f00 */
[----:B------:R-:W-:-:S04]  /*1520*/  FADD R5, R4, R5 ;  /* 0x0000000504057221 */ /* 0x000fc80000000000 */
[----:B------:R-:W-:-:S07]  /*1530*/  IMAD.MOV.U32 R8, RZ, RZ, R5 ;  /* 0x000000ffff087224 */ /* 0x000fce00078e0005 */
[----:B------:R-:W-:Y:S05]  /*1540*/  WARPSYNC.COLLECTIVE R7, `(.L_x_103) ;  /* 0x0000000007087348 */ /* 0x000fea0003c00000 */
[----:B------:R0:W1:Y:S02]  /*1550*/  SHFL.DOWN P0, R6, R8, R9, R10 ;  /* 0x0800000908067389 */ /* 0x000064000000000a */
[----:B01----:R-:W-:Y:S05]  /*1560*/  ENDCOLLECTIVE ;  /* 0x000000000000791b */ /* 0x003fea0003800000 */
.L_x_103:
[----:B------:R-:W-:Y:S05]  /*1570*/  BRA `(.L_x_104) ;  /* 0xfffffffc00087947 */ /* 0x000fea000383ffff */
.L_x_105:
        /* <DEDUP_REMOVED lines=16> */
.L_x_185:


//--------------------- .text._Z25multi_tensor_apply_kernelI18TensorListMetadataILi1ELb0EEN18transformer_engine19multi_tensor_l2norm20UnscaleL2NormFunctorI6__halfEEJPfS7_S7_biEEvlPViT_T0_DpT1_ --------------------------
	.section	.text._Z25multi_tensor_apply_kernelI18TensorListMetadataILi1ELb0EEN18transformer_engine19multi_tensor_l2norm20UnscaleL2NormFunctorI6__halfEEJPfS7_S7_biEEvlPViT_T0_DpT1_,"ax",@progbits
	.align	128
        .global         _Z25multi_tensor_apply_kernelI18TensorListMetadataILi1ELb0EEN18transformer_engine19multi_tensor_l2norm20UnscaleL2NormFunctorI6__halfEEJPfS7_S7_biEEvlPViT_T0_DpT1_
        .type           _Z25multi_tensor_apply_kernelI18TensorListMetadataILi1ELb0EEN18transformer_engine19multi_tensor_l2norm20UnscaleL2NormFunctorI6__halfEEJPfS7_S7_biEEvlPViT_T0_DpT1_,@function
        .size           _Z25multi_tensor_apply_kernelI18TensorListMetadataILi1ELb0EEN18transformer_engine19multi_tensor_l2norm20UnscaleL2NormFunctorI6__halfEEJPfS7_S7_biEEvlPViT_T0_DpT1_,(.L_x_186 - _Z25multi_tensor_apply_kernelI18TensorListMetadataILi1ELb0EEN18transformer_engine19multi_tensor_l2norm20UnscaleL2NormFunctorI6__halfEEJPfS7_S7_biEEvlPViT_T0_DpT1_)
        .other          _Z25multi_tensor_apply_kernelI18TensorListMetadataILi1ELb0EEN18transformer_engine19multi_tensor_l2norm20UnscaleL2NormFunctorI6__halfEEJPfS7_S7_biEEvlPViT_T0_DpT1_,@"STO_CUDA_ENTRY STV_DEFAULT"
_Z25multi_tensor_apply_kernelI18TensorListMetadataILi1ELb0EEN18transformer_engine19multi_tensor_l2norm20UnscaleL2NormFunctorI6__halfEEJPfS7_S7_biEEvlPViT_T0_DpT1_:
.text._Z25multi_tensor_apply_kernelI18TensorListMetadataILi1ELb0EEN18transformer_engine19multi_tensor_l2norm20UnscaleL2NormFunctorI6__halfEEJPfS7_S7_biEEvlPViT_T0_DpT1_:
[----:B------:R-:W-:Y:S01]  /*0000*/  LDC R1, c[0x0][0x37c] ;  /* 0x0000df00ff017b82 */ /* 0x000fe20000000800 */
[----:B------:R-:W0:Y:S01]  /*0010*/  S2R R24, SR_CTAID.X ;  /* 0x0000000000187919 */ /* 0x000e220000002500 */
[----:B------:R-:W-:-:S06]  /*0020*/  IMAD.MOV.U32 R0, RZ, RZ, 0x10 ;  /* 0x00000010ff007424 */ /* 0x000fcc00078e00ff */
[----:B------:R-:W1:Y:S01]  /*0030*/  LDC R9, c[0x0][0x380] ;  /* 0x0000e000ff097b82 */ /* 0x000e620000000800 */
[----:B------:R-:W2:Y:S01]  /*0040*/  LDCU.64 UR6, c[0x0][0x358] ;  /* 0x00006b00ff0677ac */ /* 0x000ea20008000a00 */
[----:B------:R-:W-:Y:S01]  /*0050*/  HFMA2 R25, -RZ, RZ, 0, 0 ;  /* 0x00000000ff197431 */ /* 0x000fe200000001ff */
[----:B------:R-:W-:-:S05]  /*0060*/  CS2R R20, SRZ ;  /* 0x0000000000147805 */ /* 0x000fca000001ff00 */
        /* <DEDUP_REMOVED lines=10> */
[----:B-1----:R-:W-:Y:S01]  /*0110*/  IMAD.MOV.U32 R0, RZ, RZ, RZ ;  /* 0x000000ffff007224 */ /* 0x002fe200078e00ff */
[----:B0-----:R-:W-:-:S04]  /*0120*/  IADD3 R26, PT, PT, R4, -R5, RZ ;  /* 0x80000005041a7210 */ /* 0x001fc80007ffe0ff */
        /* <DEDUP_REMOVED lines=15> */
.L_x_108:
[----:B0-----:R-:W-:-:S05]  /*0220*/  VIADD R13, R27, UR4 ;  /* 0x000000041b0d7c36 */ /* 0x001fca0008000000 */
[C---:B-1----:R-:W-:Y:S02]  /*0230*/  IADD3 R15, PT, PT, R13.reuse, UR5, RZ ;  /* 0x000000050d0f7c10 */ /* 0x042fe4000fffe0ff */
[-C--:B------:R-:W-:Y:S02]  /*0240*/  ISETP.GE.AND P0, PT, R13, R26.reuse, PT ;  /* 0x0000001a0d00720c */ /* 0x080fe40003f06270 */
[C---:B------:R-:W-:Y:S01]  /*0250*/  ISETP.GE.AND P1, PT, R15.reuse, R26, PT ;  /* 0x0000001a0f00720c */ /* 0x040fe20003f26270 */
[----:B------:R-:W-:-:S05]  /*0260*/  VIADD R17, R15, UR5 ;  /* 0x000000050f117c36 */ /* 0x000fca0008000000 */
[C---:B------:R-:W-:Y:S02]  /*0270*/  IADD3 R19, PT, PT, R17.reuse, UR5, RZ ;  /* 0x0000000511137c10 */ /* 0x040fe4000fffe0ff */
[-C--:B------:R-:W-:Y:S02]  /*0280*/  ISETP.GE.AND P2, PT, R17, R26.reuse, PT ;  /* 0x0000001a1100720c */ /* 0x080fe40003f46270 */
[----:B------:R-:W-:Y:S01]  /*0290*/  ISETP.GE.AND P3, PT, R19, R26, PT ;  /* 0x0000001a1300720c */ /* 0x000fe20003f66270 */
[----:B------:R-:W0:Y:S01]  /*02a0*/  @!P0 LDC.64 R4, c[0x0][0xf08] ;  /* 0x0003c200ff048b82 */ /* 0x000e220000000a00 */
[----:B------:R-:W-:-:S04]  /*02b0*/  @!P0 IMAD.WIDE R12, R13, 0x2, R2 ;  /* 0x000000020d0c8825 */ /* 0x000fc800078e0202 */
[--C-:B------:R-:W-:Y:S02]  /*02c0*/  @!P1 IMAD.WIDE R14, R15, 0x2, R2.reuse ;  /* 0x000000020f0e9825 */ /* 0x100fe400078e0202 */
[----:B------:R-:W2:Y:S01]  /*02d0*/  @!P0 LDG.E.U16 R12, desc[UR6][R12.64] ;  /* 0x000000060c0c8981 */ /* 0x000ea2000c1e1500 */
[----:B------:R-:W1:Y:S02]  /*02e0*/  @!P1 LDC.64 R6, c[0x0][0xf08] ;  /* 0x0003c200ff069b82 */ /* 0x000e640000000a00 */
[--C-:B------:R-:W-:Y:S01]  /*02f0*/  @!P2 IMAD.WIDE R16, R17, 0x2, R2.reuse ;  /* 0x000000021110a825 */ /* 0x100fe200078e0202 */
[----:B------:R-:W3:Y:S05]  /*0300*/  @!P1 LDG.E.U16 R14, desc[UR6][R14.64] ;  /* 0x000000060e0e9981 */ /* 0x000eea000c1e1500 */
[----:B------:R-:W4:Y:S01]  /*0310*/  @!P2 LDC.64 R8, c[0x0][0xf08] ;  /* 0x0003c200ff08ab82 */ /* 0x000f220000000a00 */
[----:B------:R-:W-:Y:S01]  /*0320*/  @!P3 IMAD.WIDE R18, R19, 0x2, R2 ;  /* 0x000000021312b825 */ /* 0x000fe200078e0202 */
[----:B------:R-:W5:Y:S05]  /*0330*/  @!P2 LDG.E.U16 R16, desc[UR6][R16.64] ;  /* 0x000000061010a981 */ /* 0x000f6a000c1e1500 */
[----:B------:R-:W5:Y:S01]  /*0340*/  @!P3 LDG.E.U16 R18, desc[UR6][R18.64] ;  /* 0x000000061212b981 */ /* 0x000f62000c1e1500 */
[----:B------:R-:W4:Y:S03]  /*0350*/  @!P3 LDC.64 R10, c[0x0][0xf08] ;  /* 0x0003c200ff0abb82 */ /* 0x000f260000000a00 */
[----:B0-----:R-:W5:Y:S04]  /*0360*/  @!P0 LDG.E R5, desc[UR6][R4.64] ;  /* 0x0000000604058981 */ /* 0x001f68000c1e1900 */
[----:B-1----:R-:W5:Y:S04]  /*0370*/  @!P1 LDG.E R7, desc[UR6][R6.64] ;  /* 0x0000000606079981 */ /* 0x002f68000c1e1900 */
[----:B----4-:R-:W4:Y:S04]  /*0380*/  @!P2 LDG.E R8, desc[UR6][R8.64] ;  /* 0x000000060808a981 */ /* 0x010f28000c1e1900 */
[----:B------:R-:W4:Y:S01]  /*0390*/  @!P3 LDG.E R11, desc[UR6][R10.64] ;  /* 0x000000060a0bb981 */ /* 0x000f22000c1e1900 */
[----:B------:R-:W-:-:S06]  /*03a0*/  ULEA UR4, UR5, UR4, 0x2 ;  /* 0x0000000405047291 */ /* 0x000fcc000f8e10ff */
[----:B------:R-:W-:Y:S01]  /*03b0*/  ISETP.LE.AND P4, PT, R26, UR4, PT ;  /* 0x000000041a007c0c */ /* 0x000fe2000bf83270 */
[----:B--2---:R-:W-:Y:S02]  /*03c0*/  @!P0 HADD2.F32 R12, -RZ, R12.H0_H0 ;  /* 0x2000000cff0c8230 */ /* 0x004fe40000004100 */
[----:B---3--:R-:W-:Y:S02]  /*03d0*/  @!P1 HADD2.F32 R14, -RZ, R14.H0_H0 ;  /* 0x2000000eff0e9230 */ /* 0x008fe40000004100 */
[----:B-----5:R-:W-:Y:S02]  /*03e0*/  @!P2 HADD2.F32 R15, -RZ, R16.H0_H0 ;  /* 0x20000010ff0fa230 */ /* 0x020fe40000004100 */
[----:B------:R-:W-:Y:S02]  /*03f0*/  @!P3 HADD2.F32 R28, -RZ, R18.H0_H0 ;  /* 0x20000012ff1cb230 */ /* 0x000fe40000004100 */
[----:B------:R-:W-:Y:S01]  /*0400*/  @!P0 FMUL R12, R12, R5 ;  /* 0x000000050c0c8220 */ /* 0x000fe20000400000 */
[----:B------:R-:W-:-:S03]  /*0410*/  @!P1 FMUL R13, R7, R14 ;  /* 0x0000000e070d9220 */ /* 0x000fc60000400000 */
[----:B------:R-:W-:Y:S01]  /*0420*/  @!P0 FFMA R25, R12, R12, R25 ;  /* 0x0000000c0c198223 */ /* 0x000fe20000000019 */
[----:B------:R-:W-:Y:S01]  /*0430*/  @!P1 FFMA R0, R13, R13, R0 ;  /* 0x0000000d0d009223 */ /* 0x000fe20000000000 */
[----:B----4-:R-:W-:-:S04]  /*0440*/  @!P2 FMUL R15, R8, R15 ;  /* 0x0000000f080fa220 */ /* 0x010fc80000400000 */
[----:B------:R-:W-:Y:S01]  /*0450*/  @!P2 FFMA R20, R15, R15, R20 ;  /* 0x0000000f0f14a223 */ /* 0x000fe20000000014 */
[----:B------:R-:W-:-:S04]  /*0460*/  @!P3 FMUL R28, R11, R28 ;  /* 0x0000001c0b1cb220 */ /* 0x000fc80000400000 */
[----:B------:R-:W-:Y:S01]  /*0470*/  @!P3 FFMA R21, R28, R28, R21 ;  /* 0x0000001c1c15b223 */ /* 0x000fe20000000015 */
[----:B------:R-:W-:Y:S06]  /*0480*/  @!P4 BRA `(.L_x_108) ;  /* 0xfffffffc0064c947 */ /* 0x000fec000383ffff */
[----:B------:R-:W-:Y:S05]  /*0490*/  BRA `(.L_x_107) ;  /* 0x0000000000887947 */ /* 0x000fea0003800000 */
.L_x_106:
[----:B------:R-:W0:Y:S01]  /*04a0*/  S2R R8, SR_TID.X ;  /* 0x0000000000087919 */ /* 0x000e220000002100 */
[----:B------:R-:W-:Y:S01]  /*04b0*/  VIMNMX R5, PT, PT, R26, R9, PT ;  /* 0x000000091a057248 */ /* 0x000fe20003fe0100 */
[----:B------:R-:W-:Y:S01]  /*04c0*/  BSSY.RECONVERGENT B0, `(.L_x_107) ;  /* 0x000001f000007945 */ /* 0x000fe20003800200 */
[----:B0-----:R-:W-:-:S05]  /*04d0*/  IMAD.SHL.U32 R4, R8, 0x4, RZ ;  /* 0x0000000408047824 */ /* 0x001fca00078e00ff */
[----:B------:R-:W-:-:S13]  /*04e0*/  ISETP.GT.AND P0, PT, R5, R4, PT ;  /* 0x000000040500720c */ /* 0x000fda0003f04270 */
[----:B------:R-:W-:Y:S05]  /*04f0*/  @!P0 BRA `(.L_x_109) ;  /* 0x00000000006c8947 */ /* 0x000fea0003800000 */
[----:B------:R-:W0:Y:S02]  /*0500*/  LDC.64 R4, c[0x0][0xf08] ;  /* 0x0003c200ff047b82 */ /* 0x000e240000000a00 */
[----:B0-----:R0:W5:Y:S06]  /*0510*/  LDG.E R6, desc[UR6][R4.64] ;  /* 0x0000000604067981 */ /* 0x00116c000c1e1900 */
[----:B------:R-:W1:Y:S01]  /*0520*/  LDC R7, c[0x0][0x360] ;  /* 0x0000d800ff077b82 */ /* 0x000e620000000800 */
[----:B------:R-:W-:Y:S01]  /*0530*/  HFMA2 R0, -RZ, RZ, 0, 0 ;  /* 0x00000000ff007431 */ /* 0x000fe200000001ff */
[----:B------:R-:W-:-:S02]  /*0540*/  VIMNMX.U32 R17, PT, PT, R26, R9, PT ;  /* 0x000000091a117248 */ /* 0x000fc40003fe0000 */
[----:B------:R-:W-:Y:S01]  /*0550*/  CS2R R20, SRZ ;  /* 0x0000000000147805 */ /* 0x000fe2000001ff00 */
[----:B0-----:R-:W-:-:S07]  /*0560*/  IMAD.MOV.U32 R25, RZ, RZ, RZ ;  /* 0x000000ffff197224 */ /* 0x001fce00078e00ff */
.L_x_110:
[----:B------:R-:W-:-:S06]  /*0570*/  IMAD.WIDE R4, R8, 0x8, R2 ;  /* 0x0000000808047825 */ /* 0x000fcc00078e0202 */
[----:B------:R-:W2:Y:S01]  /*0580*/  LDG.E.64 R4, desc[UR6][R4.64] ;  /* 0x0000000604047981 */ /* 0x000ea2000c1e1b00 */
[----:B-1----:R-:W-:-:S05]  /*0590*/  IADD3 R8, PT, PT, R7, R8, RZ ;  /* 0x0000000807087210 */ /* 0x002fca0007ffe0ff */
[----:B------:R-:W-:-:S05]  /*05a0*/  IMAD.SHL.U32 R10, R8, 0x4, RZ ;  /* 0x00000004080a7824 */ /* 0x000fca00078e00ff */
[----:B------:R-:W-:Y:S02]  /*05b0*/  ISETP.GE.AND P0, PT, R10, R17, PT ;  /* 0x000000110a00720c */ /* 0x000fe40003f06270 */
[--C-:B--2---:R-:W-:Y:S01]  /*05c0*/  SHF.R.U64 R11, R4, 0x10, R5.reuse ;  /* 0x00000010040b7819 */ /* 0x104fe20000001205 */
[----:B------:R-:W-:Y:S01]  /*05d0*/  HADD2.F32 R9, -RZ, R4.H0_H0 ;  /* 0x20000004ff097230 */ /* 0x000fe20000004100 */
[----:B------:R-:W-:Y:S01]  /*05e0*/  SHF.R.U32.HI R15, RZ, 0x10, R5 ;  /* 0x00000010ff0f7819 */ /* 0x000fe20000011605 */
[----:B------:R-:W-:Y:S02]  /*05f0*/  HADD2.F32 R13, -RZ, R5.H0_H0 ;  /* 0x20000005ff0d7230 */ /* 0x000fe40000004100 */
[----:B------:R-:W-:Y:S02]  /*0600*/  HADD2.F32 R11, -RZ, R11.H0_H0 ;  /* 0x2000000bff0b7230 */ /* 0x000fe40000004100 */
[----:B-----5:R-:W-:Y:S01]  /*0610*/  FMUL R10, R6, R9 ;  /* 0x00000009060a7220 */ /* 0x020fe20000400000 */
[----:B------:R-:W-:-:S02]  /*0620*/  HADD2.F32 R15, -RZ, R15.H0_H0 ;  /* 0x2000000fff0f7230 */ /* 0x000fc40000004100 */
[C---:B------:R-:W-:Y:S01]  /*0630*/  FMUL R13, R6.reuse, R13 ;  /* 0x0000000d060d7220 */ /* 0x040fe20000400000 */
[----:B------:R-:W-:Y:S01]  /*0640*/  FMUL R11, R6, R11 ;  /* 0x0000000b060b7220 */ /* 0x000fe20000400000 */
[----:B------:R-:W-:Y:S01]  /*0650*/  FFMA R25, R10, R10, R25 ;  /* 0x0000000a0a197223 */ /* 0x000fe20000000019 */
[----:B------:R-:W-:Y:S01]  /*0660*/  FMUL R4, R6, R15 ;  /* 0x0000000f06047220 */ /* 0x000fe20000400000 */
[----:B------:R-:W-:Y:S01]  /*0670*/  FFMA R20, R13, R13, R20 ;  /* 0x0000000d0d147223 */ /* 0x000fe20000000014 */
[----:B------:R-:W-:Y:S02]  /*0680*/  FFMA R0, R11, R11, R0 ;  /* 0x0000000b0b007223 */ /* 0x000fe40000000000 */
[----:B------:R-:W-:Y:S01]  /*0690*/  FFMA R21, R4, R4, R21 ;  /* 0x0000000404157223 */ /* 0x000fe20000000015 */
[----:B------:R-:W-:Y:S06]  /*06a0*/  @!P0 BRA `(.L_x_110) ;  /* 0xfffffffc00b08947 */ /* 0x000fec000383ffff */
.L_x_109:
[----:B------:R-:W-:Y:S05]  /*06b0*/  BSYNC.RECONVERGENT B0 ;  /* 0x0000000000007941 */ /* 0x000fea0003800200 */
.L_x_107:
        /* <DEDUP_REMOVED lines=158> */
.L_x_111:
        /* <DEDUP_REMOVED lines=16> */
.L_x_119:
[----:B-1----:R-:W-:-:S07]  /*11a0*/  FADD R9, R5, R6 ;  /* 0x0000000605097221 */ /* 0x002fce0000000000 */
.L_x_112:
        /* <DEDUP_REMOVED lines=8> */
[----:B------:R-:W-:Y:S01]  /*1230*/  @!P0 MOV R7, 0x1 ;  /* 0x0000000100078802 */ /* 0x000fe20000000f00 */
[----:B0-----:R-:W-:-:S04]  /*1240*/  IMAD.WIDE.U32 R24, R24, 0x4, R4 ;  /* 0x0000000418187825 */ /* 0x001fc800078e0004 */
        /* <DEDUP_REMOVED lines=10> */
[----:B-1----:R-:W-:-:S04]  /*12f0*/  VIADD R23, R23, UR4 ;  /* 0x0000000417177c36 */ /* 0x002fc80008000000 */
[----:B--2---:R-:W-:-:S04]  /*1300*/  IMAD R23, R23, UR5, R22 ;  /* 0x0000000517177c24 */ /* 0x004fc8000f8e0216 */
[----:B0-----:R-:W-:-:S05]  /*1310*/  IMAD.WIDE R2, R23, 0x4, R2 ;  /* 0x0000000417027825 */ /* 0x001fca00078e0202 */
[----:B------:R-:W-:Y:S01]  /*1320*/  STG.E desc[UR6][R2.64], R9 ;  /* 0x0000000902007986 */ /* 0x000fe2000c101906 */
[----:B------:R-:W-:Y:S05]  /*1330*/  EXIT ;  /* 0x000000000000794d */ /* 0x000fea0003800000 */
.L_x_113:
[----:B------:R-:W-:Y:S01]  /*1340*/  HFMA2 R10, -RZ, RZ, 0, 1.847743988037109375e-06 ;  /* 0x0000001fff0a7431 */ /* 0x000fe200000001ff */
[----:B------:R-:W-:Y:S01]  /*1350*/  MOV R8, R21 ;  /* 0x0000001500087202 */ /* 0x000fe20000000f00 */
[----:B------:R-:W-:Y:S02]  /*1360*/  IMAD.MOV.U32 R9, RZ, RZ, 0x10 ;  /* 0x00000010ff097424 */ /* 0x000fe400078e00ff */
[----:B------:R-:W-:-:S07]  /*1370*/  IMAD.MOV.U32 R7, RZ, RZ, -0x1 ;  /* 0xffffffffff077424 */ /* 0x000fce00078e00ff */
[----:B------:R-:W-:Y:S05]  /*1380*/  WARPSYNC.COLLECTIVE R7, `(.L_x_114) ;  /* 0x0000000007087348 */ /* 0x000fea0003c00000 */
[----:B------:R0:W1:Y:S02]  /*1390*/  SHFL.DOWN P0, R6, R8, R9, R10 ;  /* 0x0800000908067389 */ /* 0x000064000000000a */
[----:B01----:R-:W-:Y:S05]  /*13a0*/  ENDCOLLECTIVE ;  /* 0x000000000000791b */ /* 0x003fea0003800000 */
.L_x_114:
[----:B------:R-:W-:Y:S01]  /*13b0*/  HFMA2 R9, -RZ, RZ, 0, 4.76837158203125e-07 ;  /* 0x00000008ff097431 */ /* 0x000fe200000001ff */
[----:B------:R-:W-:-:S05]  /*13c0*/  MOV R0, R6 ;  /* 0x0000000600007202 */ /* 0x000fca0000000f00 */
[----:B------:R-:W-:-:S04]  /*13d0*/  FADD R0, R0, R21 ;  /* 0x0000001500007221 */ /* 0x000fc80000000000 */
[----:B------:R-:W-:-:S07]  /*13e0*/  IMAD.MOV.U32 R8, RZ, RZ, R0 ;  /* 0x000000ffff087224 */ /* 0x000fce00078e0000 */
[----:B------:R-:W-:Y:S05]  /*13f0*/  WARPSYNC.COLLECTIVE R7, `(.L_x_115) ;  /* 0x0000000007087348 */ /* 0x000fea0003c00000 */
[----:B------:R0:W1:Y:S02]  /*1400*/  SHFL.DOWN P0, R6, R8, R9, R10 ;  /* 0x0800000908067389 */ /* 0x000064000000000a */
[----:B01----:R-:W-:Y:S05]  /*1410*/  ENDCOLLECTIVE ;  /* 0x000000000000791b */ /* 0x003fea0003800000 */
.L_x_115:
[----:B------:R-:W-:Y:S02]  /*1420*/  IMAD.MOV.U32 R9, RZ, RZ, 0x4 ;  /* 0x00000004ff097424 */ /* 0x000fe400078e00ff */
[----:B------:R-:W-:-:S04]  /*1430*/  IMAD.MOV.U32 R3, RZ, RZ, R6 ;  /* 0x000000ffff037224 */ /* 0x000fc800078e0006 */
[----:B------:R-:W-:-:S05]  /*1440*/  FADD R3, R0, R3 ;  /* 0x0000000300037221 */ /* 0x000fca0000000000 */
[----:B------:R-:W-:-:S07]  /*1450*/  MOV R8, R3 ;  /* 0x0000000300087202 */ /* 0x000fce0000000f00 */
[----:B------:R-:W-:Y:S05]  /*1460*/  WARPSYNC.COLLECTIVE R7, `(.L_x_116) ;  /* 0x0000000007087348 */ /* 0x000fea0003c00000 */
[----:B------:R0:W1:Y:S02]  /*1470*/  SHFL.DOWN P0, R6, R8, R9, R10 ;  /* 0x0800000908067389 */ /* 0x000064000000000a */
[----:B01----:R-:W-:Y:S05]  /*1480*/  ENDCOLLECTIVE ;  /* 0x000000000000791b */ /* 0x003fea0003800000 */
.L_x_116:
[----:B------:R-:W-:Y:S01]  /*1490*/  HFMA2 R9, -RZ, RZ, 0, 1.1920928955078125e-07 ;  /* 0x00000002ff097431 */ /* 0x000fe200000001ff */
[----:B------:R-:W-:-:S05]  /*14a0*/  MOV R4, R6 ;  /* 0x0000000600047202 */ /* 0x000fca0000000f00 */
[----:B------:R-:W-:-:S04]  /*14b0*/  FADD R4, R3, R4 ;  /* 0x0000000403047221 */ /* 0x000fc80000000000 */
[----:B------:R-:W-:-:S07]  /*14c0*/  IMAD.MOV.U32 R8, RZ, RZ, R4 ;  /* 0x000000ffff087224 */ /* 0x000fce00078e0004 */
[----:B------:R-:W-:Y:S05]  /*14d0*/  WARPSYNC.COLLECTIVE R7, `(.L_x_117) ;  /* 0x0000000007087348 */ /* 0x000fea0003c00000 */
[----:B------:R0:W1:Y:S02]  /*14e0*/  SHFL.DOWN P0, R6, R8, R9, R10 ;  /* 0x0800000908067389 */ /* 0x000064000000000a */
[----:B01----:R-:W-:Y:S05]  /*14f0*/  ENDCOLLECTIVE ;  /* 0x000000000000791b */ /* 0x003fea0003800000 */
.L_x_117:
[----:B------:R-:W-:Y:S02]  /*1500*/  IMAD.MOV.U32 R9, RZ, RZ, 0x1 ;  /* 0x00000001ff097424 */ /* 0x000fe400078e00ff */
[----:B------:R-:W-:-:S04]  /*1510*/  IMAD.MOV.U32 R5, RZ, RZ, R6 ;  /* 0x000000ffff057224 */ /* 0x000fc800078e0006 */
[----:B------:R-:W-:-:S05]  /*1520*/  FADD R5, R4, R5 ;  /* 0x0000000504057221 */ /* 0x000fca0000000000 */
[----:B------:R-:W-:-:S07]  /*1530*/  MOV R8, R5 ;  /* 0x0000000500087202 */ /* 0x000fce0000000f00 */
[----:B------:R-:W-:Y:S05]  /*1540*/  WARPSYNC.COLLECTIVE R7, `(.L_x_118) ;  /* 0x0000000007087348 */ /* 0x000fea0003c00000 */
[----:B------:R0:W1:Y:S02]  /*1550*/  SHFL.DOWN P0, R6, R8, R9, R10 ;  /* 0x0800000908067389 */ /* 0x000064000000000a */
[----:B01----:R-:W-:Y:S05]  /*1560*/  ENDCOLLECTIVE ;  /* 0x000000000000791b */ /* 0x003fea0003800000 */
.L_x_118:
[----:B------:R-:W-:Y:S05]  /*1570*/  BRA `(.L_x_119) ;  /* 0xfffffffc00087947 */ /* 0x000fea000383ffff */
.L_x_120:
        /* <DEDUP_REMOVED lines=16> */
.L_x_186:


//--------------------- .text._Z25multi_tensor_apply_kernelI18TensorListMetadataILi1ELb0EEN18transformer_engine19multi_tensor_l2norm20UnscaleL2NormFunctorIfEEJPfS6_S6_biEEvlPViT_T0_DpT1_ --------------------------
	.section	.text._Z25multi_tensor_apply_kernelI18TensorListMetadataILi1ELb0EEN18transformer_engine19multi_tensor_l2norm20UnscaleL2NormFunctorIfEEJPfS6_S6_biEEvlPViT_T0_DpT1_,"ax",@progbits
	.align	128
        .global         _Z25multi_tensor_apply_kernelI18TensorListMetadataILi1ELb0EEN18transformer_engine19multi_tensor_l2norm20UnscaleL2NormFunctorIfEEJPfS6_S6_biEEvlPViT_T0_DpT1_
        .type           _Z25multi_tensor_apply_kernelI18TensorListMetadataILi1ELb0EEN18transformer_engine19multi_tensor_l2norm20UnscaleL2NormFunctorIfEEJPfS6_S6_biEEvlPViT_T0_DpT1_,@function
        .size           _Z25multi_tensor_apply_kernelI18TensorListMetadataILi1ELb0EEN18transformer_engine19multi_tensor_l2norm20UnscaleL2NormFunctorIfEEJPfS6_S6_biEEvlPViT_T0_DpT1_,(.L_x_187 - _Z25multi_tensor_apply_kernelI18TensorListMetadataILi1ELb0EEN18transformer_engine19multi_tensor_l2norm20UnscaleL2NormFunctorIfEEJPfS6_S6_biEEvlPViT_T0_DpT1_)
        .other          _Z25multi_tensor_apply_kernelI18TensorListMetadataILi1ELb0EEN18transformer_engine19multi_tensor_l2norm20UnscaleL2NormFunctorIfEEJPfS6_S6_biEEvlPViT_T0_DpT1_,@"STO_CUDA_ENTRY STV_DEFAULT"
_Z25multi_tensor_apply_kernelI18TensorListMetadataILi1ELb0EEN18transformer_engine19multi_tensor_l2norm20UnscaleL2NormFunctorIfEEJPfS6_S6_biEEvlPViT_T0_DpT1_:
.text._Z25multi_tensor_apply_kernelI18TensorListMetadataILi1ELb0EEN18transformer_engine19multi_tensor_l2norm20UnscaleL2NormFunctorIfEEJPfS6_S6_biEEvlPViT_T0_DpT1_:
        /* <DEDUP_REMOVED lines=16> */
[----:B------:R-:W1:Y:S01]  /*0100*/  LDC.64 R2, c[0x0][R4+0x380] ;  /* 0x0000e00004027b82 */ /* 0x000e620000000a00 */
[----:B0-----:R-:W-:Y:S02]  /*0110*/  IMAD.IADD R26, R0, 0x1, -R5 ;  /* 0x00000001001a7824 */ /* 0x001fe400078e0a05 */
[----:B------:R-:W-:-:S03]  /*0120*/  IMAD.MOV.U32 R0, RZ, RZ, RZ ;  /* 0x000000ffff007224 */ /* 0x000fc600078e00ff */
[----:B------:R-:W-:Y:S01]  /*0130*/  LOP3.LUT P0, RZ, R26, 0x3, R7, 0xc8, !PT ;  /* 0x000000031aff7812 */ /* 0x000fe2000780c807 */
[----:B-1----:R-:W-:-:S03]  /*0140*/  IMAD.WIDE R2, R5, 0x4, R2 ;  /* 0x0000000405027825 */ /* 0x002fc600078e0202 */
[----:B------:R-:W-:-:S04]  /*0150*/  LOP3.LUT R5, R2, 0xf, RZ, 0xc0, !PT ;  /* 0x0000000f02057812 */ /* 0x000fc800078ec0ff */
[----:B------:R-:W-:-:S13]  /*0160*/  ISETP.NE.AND P1, PT, R5, RZ, PT ;  /* 0x000000ff0500720c */ /* 0x000fda0003f25270 */
[----:B--2---:R-:W-:Y:S05]  /*0170*/  @!P0 BRA !P1, `(.L_x_121) ;  /* 0x0000000000b88947 */ /* 0x004fea0004800000 */
[----:B------:R-:W-:-:S04]  /*0180*/  VIMNMX R4, PT, PT, R26, R7, PT ;  /* 0x000000071a047248 */ /* 0x000fc80003fe0100 */
[----:B------:R-:W-:-:S13]  /*0190*/  ISETP.GE.AND P0, PT, R4, 0x1, PT ;  /* 0x000000010400780c */ /* 0x000fda0003f06270 */
[----:B------:R-:W-:Y:S05]  /*01a0*/  @!P0 BRA `(.L_x_122) ;  /* 0x00000004001c8947 */ /* 0x000fea0003800000 */
[----:B------:R-:W0:Y:S01]  /*01b0*/  S2R R27, SR_TID.X ;  /* 0x00000000001b7919 */ /* 0x000e220000002100 */
[----:B------:R-:W-:Y:S01]  /*01c0*/  VIMNMX.U32 R26, PT, PT, R26, R7, PT ;  /* 0x000000071a1a7248 */ /* 0x000fe20003fe0000 */
[----:B------:R-:W-:Y:S01]  /*01d0*/  IMAD.MOV.U32 R18, RZ, RZ, RZ ;  /* 0x000000ffff127224 */ /* 0x000fe200078e00ff */
[----:B------:R-:W-:Y:S02]  /*01e0*/  CS2R R16, SRZ ;  /* 0x0000000000107805 */ /* 0x000fe4000001ff00 */
[----:B------:R-:W-:Y:S01]  /*01f0*/  MOV R0, RZ ;  /* 0x000000ff00007202 */ /* 0x000fe20000000f00 */
[----:B------:R-:W1:Y:S01]  /*0200*/  LDCU UR5, c[0x0][0x360] ;  /* 0x00006c00ff0577ac */ /* 0x000e620008000800 */
[----:B------:R-:W-:-:S05]  /*0210*/  UMOV UR4, URZ ;  /* 0x000000ff00047c82 */ /* 0x000fca0008000000 */
.L_x_123:
        /* <DEDUP_REMOVED lines=12> */
[----:B------:R-:W2:Y:S07]  /*02e0*/  @!P0 LDG.E R22, desc[UR6][R22.64] ;  /* 0x0000000616168981 */ /* 0x000eae000c1e1900 */
[----:B------:R-:W3:Y:S01]  /*02f0*/  @!P2 LDC.64 R4, c[0x0][0xf08] ;  /* 0x0003c200ff04ab82 */ /* 0x000ee20000000a00 */
[--C-:B------:R-:W-:Y:S01]  /*0300*/  @!P2 IMAD.WIDE R14, R15, 0x4, R2.reuse ;  /* 0x000000040f0ea825 */ /* 0x100fe200078e0202 */
[----:B------:R-:W4:Y:S03]  /*0310*/  @!P1 LDG.E R12, desc[UR6][R12.64] ;  /* 0x000000060c0c9981 */ /* 0x000f26000c1e1900 */
[----:B------:R-:W-:-:S02]  /*0320*/  @!P3 IMAD.WIDE R24, R25, 0x4, R2 ;  /* 0x000000041918b825 */ /* 0x000fc400078e0202 */
[----:B------:R-:W5:Y:S01]  /*0330*/  @!P2 LDG.E R14, desc[UR6][R14.64] ;  /* 0x000000060e0ea981 */ /* 0x000f62000c1e1900 */
[----:B------:R-:W3:Y:S03]  /*0340*/  @!P3 LDC.64 R10, c[0x0][0xf08] ;  /* 0x0003c200ff0abb82 */ /* 0x000ee60000000a00 */
[----:B0-----:R-:W2:Y:S04]  /*0350*/  @!P0 LDG.E R7, desc[UR6][R6.64] ;  /* 0x0000000606078981 */ /* 0x001ea8000c1e1900 */
[----:B------:R-:W5:Y:S04]  /*0360*/  @!P3 LDG.E R24, desc[UR6][R24.64] ;  /* 0x000000061818b981 */ /* 0x000f68000c1e1900 */
[----:B-1----:R-:W4:Y:S04]  /*0370*/  @!P1 LDG.E R9, desc[UR6][R8.64] ;  /* 0x0000000608099981 */ /* 0x002f28000c1e1900 */
[----:B---3--:R-:W5:Y:S04]  /*0380*/  @!P2 LDG.E R5, desc[UR6][R4.64] ;  /* 0x000000060405a981 */ /* 0x008f68000c1e1900 */
[----:B------:R-:W3:Y:S01]  /*0390*/  @!P3 LDG.E R11, desc[UR6][R10.64] ;  /* 0x000000060a0bb981 */ /* 0x000ee2000c1e1900 */
[----:B------:R-:W-:-:S06]  /*03a0*/  ULEA UR4, UR5, UR4, 0x2 ;  /* 0x0000000405047291 */ /* 0x000fcc000f8e10ff */
[----:B------:R-:W-:Y:S01]  /*03b0*/  ISETP.LE.AND P4, PT, R26, UR4, PT ;  /* 0x000000041a007c0c */ /* 0x000fe2000bf83270 */
[----:B--2---:R-:W-:Y:S01]  /*03c0*/  @!P0 FMUL R23, R22, R7 ;  /* 0x0000000716178220 */ /* 0x004fe20000400000 */
[----:B----4-:R-:W-:-:S03]  /*03d0*/  @!P1 FMUL R29, R9, R12 ;  /* 0x0000000c091d9220 */ /* 0x010fc60000400000 */
[----:B------:R-:W-:Y:S01]  /*03e0*/  @!P0 FFMA R0, R23, R23, R0 ;  /* 0x0000001717008223 */ /* 0x000fe20000000000 */
[----:B-----5:R-:W-:Y:S01]  /*03f0*/  @!P2 FMUL R12, R5, R14 ;  /* 0x0000000e050ca220 */ /* 0x020fe20000400000 */
[----:B------:R-:W-:-:S03]  /*0400*/  @!P1 FFMA R16, R29, R29, R16 ;  /* 0x0000001d1d109223 */ /* 0x000fc60000000010 */
[----:B------:R-:W-:Y:S01]  /*0410*/  @!P2 FFMA R17, R12, R12, R17 ;  /* 0x0000000c0c11a223 */ /* 0x000fe20000000011 */
[----:B---3--:R-:W-:-:S04]  /*0420*/  @!P3 FMUL R13, R11, R24 ;  /* 0x000000180b0db220 */ /* 0x008fc80000400000 */
[----:B------:R-:W-:Y:S01]  /*0430*/  @!P3 FFMA R18, R13, R13, R18 ;  /* 0x0000000d0d12b223 */ /* 0x000fe20000000012 */
[----:B------:R-:W-:Y:S06]  /*0440*/  @!P4 BRA `(.L_x_123) ;  /* 0xfffffffc0074c947 */ /* 0x000fec000383ffff */
[----:B------:R-:W-:Y:S05]  /*0450*/  BRA `(.L_x_122) ;  /* 0x0000000000707947 */ /* 0x000fea0003800000 */
.L_x_121:
        /* <DEDUP_REMOVED lines=13> */
.L_x_125:
[----:B------:R-:W-:-:S06]  /*0530*/  IMAD.WIDE R4, R9, 0x10, R2 ;  /* 0x0000001009047825 */ /* 0x000fcc00078e0202 */
[----:B------:R-:W2:Y:S01]  /*0540*/  LDG.E.128 R4, desc[UR6][R4.64] ;  /* 0x0000000604047981 */ /* 0x000ea2000c1e1d00 */
[----:B-1----:R-:W-:-:S05]  /*0550*/  IADD3 R9, PT, PT, R10, R9, RZ ;  /* 0x000000090a097210 */ /* 0x002fca0007ffe0ff */
[----:B------:R-:W-:-:S05]  /*0560*/  IMAD.SHL.U32 R8, R9, 0x4, RZ ;  /* 0x0000000409087824 */ /* 0x000fca00078e00ff */
[----:B------:R-:W-:Y:S01]  /*0570*/  ISETP.GE.AND P0, PT, R8, R15, PT ;  /* 0x0000000f0800720c */ /* 0x000fe20003f06270 */
[C---:B--2--5:R-:W-:Y:S01]  /*0580*/  FMUL R11, R12.reuse, R4 ;  /* 0x000000040c0b7220 */ /* 0x064fe20000400000 */
[C---:B------:R-:W-:Y:S01]  /*0590*/  FMUL R13, R12.reuse, R5 ;  /* 0x000000050c0d7220 */ /* 0x040fe20000400000 */
[C---:B------:R-:W-:Y:S01]  /*05a0*/  FMUL R6, R12.reuse, R6 ;  /* 0x000000060c067220 */ /* 0x040fe20000400000 */
[----:B------:R-:W-:Y:S01]  /*05b0*/  FMUL R7, R12, R7 ;  /* 0x000000070c077220 */ /* 0x000fe20000400000 */
[----:B------:R-:W-:Y:S01]  /*05c0*/  FFMA R0, R11, R11, R0 ;  /* 0x0000000b0b007223 */ /* 0x000fe20000000000 */
[----:B------:R-:W-:Y:S01]  /*05d0*/  FFMA R16, R13, R13, R16 ;  /* 0x0000000d0d107223 */ /* 0x000fe20000000010 */
[----:B------:R-:W-:Y:S01]  /*05e0*/  FFMA R17, R6, R6, R17 ;  /* 0x0000000606117223 */ /* 0x000fe20000000011 */
[----:B------:R-:W-:-:S05]  /*05f0*/  FFMA R18, R7, R7, R18 ;  /* 0x0000000707127223 */ /* 0x000fca0000000012 */
[----:B------:R-:W-:Y:S05]  /*0600*/  @!P0 BRA `(.L_x_125) ;  /* 0xfffffffc00c88947 */ /* 0x000fea000383ffff */
.L_x_124:
[----:B------:R-:W-:Y:S05]  /*0610*/  BSYNC.RECONVERGENT B0 ;  /* 0x0000000000007941 */ /* 0x000fea0003800200 */
.L_x_122:
        /* <DEDUP_REMOVED lines=8> */
[----:B0-----:R-:W-:-:S05]  /*06a0*/  IMAD R0, R4, UR8, RZ ;  /* 0x0000000804007c24 */ /* 0x001fca000f8e02ff */
[C---:B------:R-:W-:Y:S02]  /*06b0*/  ISETP.GE.U32.AND P0, PT, R0.reuse, 0x40, PT ;  /* 0x000000400000780c */ /* 0x040fe40003f06070 */
[----:B------:R-:W-:Y:S01]  /*06c0*/  ISETP.GE.U32.AND P1, PT, R0, 0x80, PT ;  /* 0x000000800000780c */ /* 0x000fe20003f26070 */
[----:B--2---:R-:W-:Y:S01]  /*06d0*/  ULEA UR4, UR5, UR4, 0x18 ;  /* 0x0000000405047291 */ /* 0x004fe2000f8ec0ff */
[----:B-1----:R-:W-:Y:S02]  /*06e0*/  IMAD R3, R5, UR8, R2 ;  /* 0x0000000805037c24 */ /* 0x002fe4000f8e0202 */
[----:B------:R-:W-:-:S03]  /*06f0*/  FADD R5, R16, R17 ;  /* 0x0000001110057221 */ /* 0x000fc60000000000 */
[----:B------:R-:W-:Y:S01]  /*0700*/  LEA R4, R3, UR4, 0x2 ;  /* 0x0000000403047c11 */ /* 0x000fe2000f8e10ff */
[----:B------:R-:W-:-:S05]  /*0710*/  FADD R5, R5, R18 ;  /* 0x0000001205057221 */ /* 0x000fca0000000000 */
        /* <DEDUP_REMOVED lines=15> */
[----:B------:R-:W-:Y:S01]  /*0810*/  @!P1 LOP3.LUT R7, R0, 0x3ffffc, RZ, 0xc0, !PT ;  /* 0x003ffffc00079812 */ /* 0x000fe200078ec0ff */
[----:B------:R-:W-:Y:S04]  /*0820*/  @!P1 LDS R6, [R4] ;  /* 0x0000000004069984 */ /* 0x000fe80000000800 */
[----:B------:R-:W-:-:S06]  /*0830*/  @!P1 IMAD.IADD R7, R4, 0x1, R7 ;  /* 0x0000000104079824 */ /* 0x000fcc00078e0207 */
        /* <DEDUP_REMOVED lines=124> */
.L_x_126:
        /* <DEDUP_REMOVED lines=16> */
.L_x_134:
[----:B-1----:R-:W-:-:S07]  /*1100*/  FADD R11, R7, R6 ;  /* 0x00000006070b7221 */ /* 0x002fce0000000000 */
.L_x_127:
        /* <DEDUP_REMOVED lines=25> */
.L_x_128:
[----:B------:R-:W-:Y:S02]  /*12a0*/  HFMA2 R9, -RZ, RZ, 0, 9.5367431640625e-07 ;  /* 0x00000010ff097431 */ /* 0x000fe400000001ff */
[----:B------:R-:W-:Y:S01]  /*12b0*/  IMAD.MOV.U32 R10, RZ, RZ, 0x1f ;  /* 0x0000001fff0a7424 */ /* 0x000fe200078e00ff */
[----:B------:R-:W-:-:S07]  /*12c0*/  MOV R8, 0xffffffff ;  /* 0xffffffff00087802 */ /* 0x000fce0000000f00 */
[----:B-1----:R-:W-:Y:S05]  /*12d0*/  WARPSYNC.COLLECTIVE R8, `(.L_x_129) ;  /* 0x0000000008087348 */ /* 0x002fea0003c00000 */
[----:B------:R0:W2:Y:S02]  /*12e0*/  SHFL.DOWN P0, R6, R5, R9, R10 ;  /* 0x0800000905067389 */ /* 0x0000a4000000000a */
[----:B012---:R-:W-:Y:S05]  /*12f0*/  ENDCOLLECTIVE ;  /* 0x000000000000791b */ /* 0x007fea0003800000 */
.L_x_129:
[----:B------:R-:W-:Y:S02]  /*1300*/  IMAD.MOV.U32 R9, RZ, RZ, 0x8 ;  /* 0x00000008ff097424 */ /* 0x000fe400078e00ff */
[----:B------:R-:W-:-:S04]  /*1310*/  IMAD.MOV.U32 R0, RZ, RZ, R6 ;  /* 0x000000ffff007224 */ /* 0x000fc800078e0006 */
[----:B------:R-:W-:-:S05]  /*1320*/  FADD R0, R0, R5 ;  /* 0x0000000500007221 */ /* 0x000fca0000000000 */
[----:B------:R-:W-:-:S07]  /*1330*/  MOV R5, R0 ;  /* 0x0000000000057202 */ /* 0x000fce0000000f00 */
[----:B------:R-:W-:Y:S05]  /*1340*/  WARPSYNC.COLLECTIVE R8, `(.L_x_130) ;  /* 0x0000000008087348 */ /* 0x000fea0003c00000 */
[----:B------:R0:W1:Y:S02]  /*1350*/  SHFL.DOWN P0, R6, R5, R9, R10 ;  /* 0x0800000905067389 */ /* 0x000064000000000a */
[----:B01----:R-:W-:Y:S05]  /*1360*/  ENDCOLLECTIVE ;  /* 0x000000000000791b */ /* 0x003fea0003800000 */
.L_x_130:
[----:B------:R-:W-:Y:S01]  /*1370*/  HFMA2 R9, -RZ, RZ, 0, 2.384185791015625e-07 ;  /* 0x00000004ff097431 */ /* 0x000fe200000001ff */
[----:B------:R-:W-:-:S05]  /*1380*/  MOV R3, R6 ;  /* 0x0000000600037202 */ /* 0x000fca0000000f00 */
[----:B------:R-:W-:-:S04]  /*1390*/  FADD R3, R0, R3 ;  /* 0x0000000300037221 */ /* 0x000fc80000000000 */
[----:B------:R-:W-:-:S07]  /*13a0*/  IMAD.MOV.U32 R5, RZ, RZ, R3 ;  /* 0x000000ffff057224 */ /* 0x000fce00078e0003 */
[----:B------:R-:W-:Y:S05]  /*13b0*/  WARPSYNC.COLLECTIVE R8, `(.L_x_131) ;  /* 0x0000000008087348 */ /* 0x000fea0003c00000 */
[----:B------:R0:W1:Y:S02]  /*13c0*/  SHFL.DOWN P0, R6, R5, R9, R10 ;  /* 0x0800000905067389 */ /* 0x000064000000000a */
[----:B01----:R-:W-:Y:S05]  /*13d0*/  ENDCOLLECTIVE ;  /* 0x000000000000791b */ /* 0x003fea0003800000 */
.L_x_131:
[----:B------:R-:W-:Y:S02]  /*13e0*/  IMAD.MOV.U32 R9, RZ, RZ, 0x2 ;  /* 0x00000002ff097424 */ /* 0x000fe400078e00ff */
[----:B------:R-:W-:-:S04]  /*13f0*/  IMAD.MOV.U32 R4, RZ, RZ, R6 ;  /* 0x000000ffff047224 */ /* 0x000fc800078e0006 */
[----:B------:R-:W-:-:S05]  /*1400*/  FADD R4, R3, R4 ;  /* 0x0000000403047221 */ /* 0x000fca0000000000 */
[----:B------:R-:W-:-:S07]  /*1410*/  MOV R5, R4 ;  /* 0x0000000400057202 */ /* 0x000fce0000000f00 */
[----:B------:R-:W-:Y:S05]  /*1420*/  WARPSYNC.COLLECTIVE R8, `(.L_x_132) ;  /* 0x0000000008087348 */ /* 0x000fea0003c00000 */
[----:B------:R0:W1:Y:S02]  /*1430*/  SHFL.DOWN P0, R6, R5, R9, R10 ;  /* 0x0800000905067389 */ /* 0x000064000000000a */
[----:B01----:R-:W-:Y:S05]  /*1440*/  ENDCOLLECTIVE ;  /* 0x000000000000791b */ /* 0x003fea0003800000 */
.L_x_132:
[----:B------:R-:W-:Y:S01]  /*1450*/  HFMA2 R9, -RZ, RZ, 0, 5.9604644775390625e-08 ;  /* 0x00000001ff097431 */ /* 0x000fe200000001ff */
[----:B------:R-:W-:-:S05]  /*1460*/  MOV R7, R6 ;  /* 0x0000000600077202 */ /* 0x000fca0000000f00 */
[----:B------:R-:W-:-:S04]  /*1470*/  FADD R7, R4, R7 ;  /* 0x0000000704077221 */ /* 0x000fc80000000000 */
[----:B------:R-:W-:-:S07]  /*1480*/  IMAD.MOV.U32 R5, RZ, RZ, R7 ;  /* 0x000000ffff057224 */ /* 0x000fce00078e0007 */
[----:B------:R-:W-:Y:S05]  /*1490*/  WARPSYNC.COLLECTIVE R8, `(.L_x_133) ;  /* 0x0000000008087348 */ /* 0x000fea0003c00000 */
[----:B------:R0:W1:Y:S02]  /*14a0*/  SHFL.DOWN P0, R6, R5, R9, R10 ;  /* 0x0800000905067389 */ /* 0x000064000000000a */
[----:B01----:R-:W-:Y:S05]  /*14b0*/  ENDCOLLECTIVE ;  /* 0x000000000000791b */ /* 0x003fea0003800000 */
.L_x_133:
[----:B------:R-:W-:Y:S05]  /*14c0*/  BRA `(.L_x_134) ;  /* 0xfffffffc000c7947 */ /* 0x000fea000383ffff */
.L_x_135:
        /* <DEDUP_REMOVED lines=11> */
.L_x_187:


//--------------------- .text._Z25multi_tensor_apply_kernelI18TensorListMetadataILi1ELb0EEN18transformer_engine19multi_tensor_l2norm13L2NormFunctorI13__nv_bfloat16EEJPfS7_biEEvlPViT_T0_DpT1_ --------------------------
	.section	.text._Z25multi_tensor_apply_kernelI18TensorListMetadataILi1ELb0EEN18transformer_engine19multi_tensor_l2norm13L2NormFunctorI13__nv_bfloat16EEJPfS7_biEEvlPViT_T0_DpT1_,"ax",@progbits
	.align	128
        .global         _Z25multi_tensor_apply_kernelI18TensorListMetadataILi1ELb0EEN18transformer_engine19multi_tensor_l2norm13L2NormFunctorI13__nv_bfloat16EEJPfS7_biEEvlPViT_T0_DpT1_
        .type           _Z25multi_tensor_apply_kernelI18TensorListMetadataILi1ELb0EEN18transformer_engine19multi_tensor_l2norm13L2NormFunctorI13__nv_bfloat16EEJPfS7_biEEvlPViT_T0_DpT1_,@function
        .size           _Z25multi_tensor_apply_kernelI18TensorListMetadataILi1ELb0EEN18transformer_engine19multi_tensor_l2norm13L2NormFunctorI13__nv_bfloat16EEJPfS7_biEEvlPViT_T0_DpT1_,(.L_x_188 - _Z25multi_tensor_apply_kernelI18TensorListMetadataILi1ELb0EEN18transformer_engine19multi_tensor_l2norm13L2NormFunctorI13__nv_bfloat16EEJPfS7_biEEvlPViT_T0_DpT1_)
        .other          _Z25multi_tensor_apply_kernelI18TensorListMetadataILi1ELb0EEN18transformer_engine19multi_tensor_l2norm13L2NormFunctorI13__nv_bfloat16EEJPfS7_biEEvlPViT_T0_DpT1_,@"STO_CUDA_ENTRY STV_DEFAULT"
_Z25multi_tensor_apply_kernelI18TensorListMetadataILi1ELb0EEN18transformer_engine19multi_tensor_l2norm13L2NormFunctorI13__nv_bfloat16EEJPfS7_biEEvlPViT_T0_DpT1_:
.text._Z25multi_tensor_apply_kernelI18TensorListMetadataILi1ELb0EEN18transformer_engine19multi_tensor_l2norm13L2NormFunctorI13__nv_bfloat16EEJPfS7_biEEvlPViT_T0_DpT1_:
[----:B------:R-:W-:Y:S01]  /*0000*/  LDC R1, c[0x0][0x37c] ;  /* 0x0000df00ff017b82 */ /* 0x000fe20000000800 */
[----:B------:R-:W0:Y:S01]  /*0010*/  S2R R5, SR_CTAID.X ;  /* 0x0000000000057919 */ /* 0x000e220000002500 */
[----:B------:R-:W-:-:S06]  /*0020*/  IMAD.MOV.U32 R3, RZ, RZ, 0x10 ;  /* 0x00000010ff037424 */ /* 0x000fcc00078e00ff */
[----:B------:R-:W1:Y:S01]  /*0030*/  LDC R11, c[0x0][0x380] ;  /* 0x0000e000ff0b7b82 */ /* 0x000e620000000800 */
[----:B------:R-:W2:Y:S01]  /*0040*/  LDCU.64 UR6, c[0x0][0x358] ;  /* 0x00006b00ff0677ac */ /* 0x000ea20008000a00 */
[----:B------:R-:W-:-:S06]  /*0050*/  CS2R R12, SRZ ;  /* 0x00000000000c7805 */ /* 0x000fcc000001ff00 */
[----:B0-----:R-:W0:Y:S01]  /*0060*/  LDC.U8 R0, c[0x0][R5+0x8b8] ;  /* 0x00022e0005007b82 */ /* 0x001e220000000000 */
[----:B------:R-:W-:-:S04]  /*0070*/  VIADD R4, R5, 0x10 ;  /* 0x0000001005047836 */ /* 0x000fc80000000000 */
[----:B------:R-:W-:-:S06]  /*0080*/  IMAD R4, R5, 0x3, R4 ;  /* 0x0000000305047824 */ /* 0x000fcc00078e0204 */
[----:B------:R-:W1:Y:S01]  /*0090*/  LDC R4, c[0x0][R4+0x9e8] ;  /* 0x00027a0004047b82 */ /* 0x000e620000000800 */
[C---:B0-----:R-:W-:Y:S01]  /*00a0*/  IMAD R3, R0.reuse, 0x4, R3 ;  /* 0x0000000400037824 */ /* 0x041fe200078e0203 */
[----:B------:R-:W-:-:S03]  /*00b0*/  SHF.L.U32 R8, R0, 0x2, RZ ;  /* 0x0000000200087819 */ /* 0x000fc600000006ff */
[----:B------:R-:W-:-:S03]  /*00c0*/  IMAD R9, R0, 0x4, R3 ;  /* 0x0000000400097824 */ /* 0x000fc600078e0203 */
[----:B------:R-:W0:Y:S01]  /*00d0*/  LDC R8, c[0x0][R8+0x700] ;  /* 0x0001c00008087b82 */ /* 0x000e220000000800 */
[----:B-1----:R-:W-:-:S07]  /*00e0*/  IMAD R7, R4, R11, RZ ;  /* 0x0000000b04077224 */ /* 0x002fce00078e02ff */
[----:B------:R-:W1:Y:S01]  /*00f0*/  LDC.64 R2, c[0x0][R9+0x380] ;  /* 0x0000e00009027b82 */ /* 0x000e620000000a00 */
[----:B0-----:R-:W-:-:S05]  /*0100*/  IMAD.IADD R18, R8, 0x1, -R7 ;  /* 0x0000000108127824 */ /* 0x001fca00078e0a07 */
[----:B------:R-:W-:Y:S01]  /*0110*/  LOP3.LUT P0, RZ, R18, 0x3, R11, 0xc8, !PT ;  /* 0x0000000312ff7812 */ /* 0x000fe2000780c80b */
[----:B-1----:R-:W-:-:S03]  /*0120*/  IMAD.WIDE R2, R7, 0x2, R2 ;  /* 0x0000000207027825 */ /* 0x002fc600078e0202 */
[----:B------:R-:W-:-:S04]  /*0130*/  LOP3.LUT R6, R2, 0x7, RZ, 0xc0, !PT ;  /* 0x0000000702067812 */ /* 0x000fc800078ec0ff */
[----:B------:R-:W-:Y:S02]  /*0140*/  ISETP.NE.AND P1, PT, R6, RZ, PT ;  /* 0x000000ff0600720c */ /* 0x000fe40003f25270 */
[----:B------:R-:W-:-:S11]  /*0150*/  CS2R R6, SRZ ;  /* 0x0000000000067805 */ /* 0x000fd6000001ff00 */
[----:B--2---:R-:W-:Y:S05]  /*0160*/  @!P0 BRA !P1, `(.L_x_136) ;  /* 0x0000000000948947 */ /* 0x004fea0004800000 */
[----:B------:R-:W-:-:S04]  /*0170*/  VIMNMX R8, PT, PT, R18, R11, PT ;  /* 0x0000000b12087248 */ /* 0x000fc80003fe0100 */
[----:B------:R-:W-:-:S13]  /*0180*/  ISETP.GE.AND P0, PT, R8, 0x1, PT ;  /* 0x000000010800780c */ /* 0x000fda0003f06270 */
[----:B------:R-:W-:Y:S05]  /*0190*/  @!P0 BRA `(.L_x_137) ;  /* 0x0000000000f88947 */ /* 0x000fea0003800000 */
[----:B------:R-:W0:Y:S01]  /*01a0*/  S2R R23, SR_TID.X ;  /* 0x0000000000177919 */ /* 0x000e220000002100 */
[----:B------:R-:W-:Y:S02]  /*01b0*/  VIMNMX.U32 R18, PT, PT, R18, R11, PT ;  /* 0x0000000b12127248 */ /* 0x000fe40003fe0000 */
[----:B------:R-:W-:Y:S02]  /*01c0*/  CS2R R6, SRZ ;  /* 0x0000000000067805 */ /* 0x000fe4000001ff00 */
[----:B------:R-:W-:Y:S01]  /*01d0*/  CS2R R12, SRZ ;  /* 0x00000000000c7805 */ /* 0x000fe2000001ff00 */
[----:B------:R-:W1:Y:S01]  /*01e0*/  LDCU UR5, c[0x0][0x360] ;  /* 0x00006c00ff0577ac */ /* 0x000e620008000800 */
[----:B------:R-:W-:-:S05]  /*01f0*/  UMOV UR4, URZ ;  /* 0x000000ff00047c82 */ /* 0x000fca0008000000 */
.L_x_138:
[----:B0-----:R-:W-:-:S05]  /*0200*/  VIADD R17, R23, UR4 ;  /* 0x0000000417117c36 */ /* 0x001fca0008000000 */
[C---:B-1----:R-:W-:Y:S02]  /*0210*/  IADD3 R15, PT, PT, R17.reuse, UR5, RZ ;  /* 0x00000005110f7c10 */ /* 0x042fe4000fffe0ff */
[-C--:B------:R-:W-:Y:S02]  /*0220*/  ISETP.GE.AND P0, PT, R17, R18.reuse, PT ;  /* 0x000000121100720c */ /* 0x080fe40003f06270 */
[C---:B------:R-:W-:Y:S01]  /*0230*/  ISETP.GE.AND P1, PT, R15.reuse, R18, PT ;  /* 0x000000120f00720c */ /* 0x040fe20003f26270 */
[----:B------:R-:W-:-:S04]  /*0240*/  VIADD R11, R15, UR5 ;  /* 0x000000050f0b7c36 */ /* 0x000fc80008000000 */
[C---:B------:R-:W-:Y:S01]  /*0250*/  VIADD R9, R11.reuse, UR5 ;  /* 0x000000050b097c36 */ /* 0x040fe20008000000 */
[----:B------:R-:W-:-:S04]  /*0260*/  ISETP.GE.AND P2, PT, R11, R18, PT ;  /* 0x000000120b00720c */ /* 0x000fc80003f46270 */
[----:B------:R-:W-:Y:S01]  /*0270*/  ISETP.GE.AND P3, PT, R9, R18, PT ;  /* 0x000000120900720c */ /* 0x000fe20003f66270 */
[----:B------:R-:W-:-:S04]  /*0280*/  @!P0 IMAD.WIDE R16, R17, 0x2, R2 ;  /* 0x0000000211108825 */ /* 0x000fc800078e0202 */
[--C-:B------:R-:W-:Y:S02]  /*0290*/  @!P1 IMAD.WIDE R14, R15, 0x2, R2.reuse ;  /* 0x000000020f0e9825 */ /* 0x100fe400078e0202 */
[----:B------:R-:W2:Y:S02]  /*02a0*/  @!P0 LDG.E.U16 R16, desc[UR6][R16.64] ;  /* 0x0000000610108981 */ /* 0x000ea4000c1e1500 */
[--C-:B------:R-:W-:Y:S02]  /*02b0*/  @!P2 IMAD.WIDE R10, R11, 0x2, R2.reuse ;  /* 0x000000020b0aa825 */ /* 0x100fe400078e0202 */
[----:B------:R-:W3:Y:S02]  /*02c0*/  @!P1 LDG.E.U16 R14, desc[UR6][R14.64] ;  /* 0x000000060e0e9981 */ /* 0x000ee4000c1e1500 */
[----:B------:R-:W-:Y:S02]  /*02d0*/  @!P3 IMAD.WIDE R8, R9, 0x2, R2 ;  /* 0x000000020908b825 */ /* 0x000fe400078e0202 */
[----:B------:R-:W4:Y:S04]  /*02e0*/  @!P2 LDG.E.U16 R10, desc[UR6][R10.64] ;  /* 0x000000060a0aa981 */ /* 0x000f28000c1e1500 */
[----:B------:R-:W5:Y:S01]  /*02f0*/  @!P3 LDG.E.U16 R8, desc[UR6][R8.64] ;  /* 0x000000060808b981 */ /* 0x000f62000c1e1500 */
[----:B------:R-:W-:-:S06]  /*0300*/  ULEA UR4, UR5, UR4, 0x2 ;  /* 0x0000000405047291 */ /* 0x000fcc000f8e10ff */
[----:B------:R-:W-:Y:S02]  /*0310*/  ISETP.LE.AND P4, PT, R18, UR4, PT ;  /* 0x0000000412007c0c */ /* 0x000fe4000bf83270 */
[----:B--2---:R-:W-:Y:S01]  /*0320*/  @!P0 SHF.L.U32 R20, R16, 0x10, RZ ;  /* 0x0000001010148819 */ /* 0x004fe200000006ff */
[----:B---3--:R-:W-:Y:S02]  /*0330*/  @!P1 IMAD.U32 R19, R14, 0x10000, RZ ;  /* 0x000100000e139824 */ /* 0x008fe400078e00ff */
[----:B----4-:R-:W-:Y:S01]  /*0340*/  @!P2 IMAD.U32 R22, R10, 0x10000, RZ ;  /* 0x000100000a16a824 */ /* 0x010fe200078e00ff */
[----:B-----5:R-:W-:Y:S01]  /*0350*/  @!P3 SHF.L.U32 R21, R8, 0x10, RZ ;  /* 0x000000100815b819 */ /* 0x020fe200000006ff */
[----:B------:R-:W-:Y:S01]  /*0360*/  @!P0 FFMA R13, R20, R20, R13 ;  /* 0x00000014140d8223 */ /* 0x000fe2000000000d */
[----:B------:R-:W-:Y:S01]  /*0370*/  @!P1 FFMA R12, R19, R19, R12 ;  /* 0x00000013130c9223 */ /* 0x000fe2000000000c */
[----:B------:R-:W-:Y:S02]  /*0380*/  @!P2 FFMA R7, R22, R22, R7 ;  /* 0x000000161607a223 */ /* 0x000fe40000000007 */
[----:B------:R-:W-:-:S02]  /*0390*/  @!P3 FFMA R6, R21, R21, R6 ;  /* 0x000000151506b223 */ /* 0x000fc40000000006 */
[----:B------:R-:W-:Y:S05]  /*03a0*/  @!P4 BRA `(.L_x_138) ;  /* 0xfffffffc0094c947 */ /* 0x000fea000383ffff */
[----:B------:R-:W-:Y:S05]  /*03b0*/  BRA `(.L_x_137) ;  /* 0x0000000000707947 */ /* 0x000fea0003800000 */
.L_x_136:
[----:B------:R-:W0:Y:S01]  /*03c0*/  S2R R9, SR_TID.X ;  /* 0x0000000000097919 */ /* 0x000e220000002100 */
[----:B------:R-:W-:Y:S01]  /*03d0*/  VIMNMX R15, PT, PT, R18, R11, PT ;  /* 0x0000000b120f7248 */ /* 0x000fe20003fe0100 */
[----:B------:R-:W-:Y:S01]  /*03e0*/  BSSY.RECONVERGENT B0, `(.L_x_137) ;  /* 0x0000019000007945 */ /* 0x000fe20003800200 */
[----:B0-----:R-:W-:-:S05]  /*03f0*/  IMAD.SHL.U32 R8, R9, 0x4, RZ ;  /* 0x0000000409087824 */ /* 0x001fca00078e00ff */
[----:B------:R-:W-:-:S13]  /*0400*/  ISETP.GT.AND P0, PT, R15, R8, PT ;  /* 0x000000080f00720c */ /* 0x000fda0003f04270 */
[----:B------:R-:W-:Y:S05]  /*0410*/  @!P0 BRA `(.L_x_139) ;  /* 0x0000000000548947 */ /* 0x000fea0003800000 */
[----:B------:R-:W0:Y:S01]  /*0420*/  LDC R16, c[0x0][0x360] ;  /* 0x0000d800ff107b82 */ /* 0x000e220000000800 */
[----:B------:R-:W-:Y:S01]  /*0430*/  VIMNMX.U32 R19, PT, PT, R18, R11, PT ;  /* 0x0000000b12137248 */ /* 0x000fe20003fe0000 */
[----:B------:R-:W-:Y:S01]  /*0440*/  IMAD.MOV.U32 R11, RZ, RZ, R9 ;  /* 0x000000ffff0b7224 */ /* 0x000fe200078e0009 */
[----:B------:R-:W-:Y:S02]  /*0450*/  CS2R R6, SRZ ;  /* 0x0000000000067805 */ /* 0x000fe4000001ff00 */
[----:B------:R-:W-:-:S07]  /*0460*/  CS2R R12, SRZ ;  /* 0x00000000000c7805 */ /* 0x000fce000001ff00 */
.L_x_140:
[----:B------:R-:W-:-:S06]  /*0470*/  IMAD.WIDE R8, R11, 0x8, R2 ;  /* 0x000000080b087825 */ /* 0x000fcc00078e0202 */
[----:B------:R-:W2:Y:S01]  /*0480*/  LDG.E.64 R8, desc[UR6][R8.64] ;  /* 0x0000000608087981 */ /* 0x000ea2000c1e1b00 */
[----:B0-----:R-:W-:-:S05]  /*0490*/  IADD3 R11, PT, PT, R16, R11, RZ ;  /* 0x0000000b100b7210 */ /* 0x001fca0007ffe0ff */
[----:B------:R-:W-:-:S05]  /*04a0*/  IMAD.SHL.U32 R10, R11, 0x4, RZ ;  /* 0x000000040b0a7824 */ /* 0x000fca00078e00ff */
[----:B------:R-:W-:Y:S02]  /*04b0*/  ISETP.GE.AND P0, PT, R10, R19, PT ;  /* 0x000000130a00720c */ /* 0x000fe40003f06270 */
[C-C-:B--2---:R-:W-:Y:S01]  /*04c0*/  SHF.R.U64 R15, R8.reuse, 0x10, R9.reuse ;  /* 0x00000010080f7819 */ /* 0x144fe20000001209 */
[----:B------:R-:W-:Y:S01]  /*04d0*/  IMAD.U32 R10, R8, 0x10000, RZ ;  /* 0x00010000080a7824 */ /* 0x000fe200078e00ff */
[----:B------:R-:W-:Y:S02]  /*04e0*/  SHF.R.U32.HI R17, RZ, 0x10, R9 ;  /* 0x00000010ff117819 */ /* 0x000fe40000011609 */
[----:B------:R-:W-:Y:S01]  /*04f0*/  SHF.L.U32 R14, R9, 0x10, RZ ;  /* 0x00000010090e7819 */ /* 0x000fe200000006ff */
[----:B------:R-:W-:Y:S02]  /*0500*/  IMAD.U32 R15, R15, 0x10000, RZ ;  /* 0x000100000f0f7824 */ /* 0x000fe400078e00ff */
[----:B------:R-:W-:Y:S01]  /*0510*/  FFMA R13, R10, R10, R13 ;  /* 0x0000000a0a0d7223 */ /* 0x000fe2000000000d */
[----:B------:R-:W-:-:S02]  /*0520*/  IMAD.U32 R17, R17, 0x10000, RZ ;  /* 0x0001000011117824 */ /* 0x000fc400078e00ff */
[----:B------:R-:W-:Y:S01]  /*0530*/  FFMA R7, R14, R14, R7 ;  /* 0x0000000e0e077223 */ /* 0x000fe20000000007 */
[----:B------:R-:W-:Y:S01]  /*0540*/  FFMA R12, R15, R15, R12 ;  /* 0x0000000f0f0c7223 */ /* 0x000fe2000000000c */
[----:B------:R-:W-:Y:S01]  /*0550*/  FFMA R6, R17, R17, R6 ;  /* 0x0000001111067223 */ /* 0x000fe20000000006 */
[----:B------:R-:W-:Y:S06]  /*0560*/  @!P0 BRA `(.L_x_140) ;  /* 0xfffffffc00c08947 */ /* 0x000fec000383ffff */
.L_x_139:
[----:B------:R-:W-:Y:S05]  /*0570*/  BSYNC.RECONVERGENT B0 ;  /* 0x0000000000007941 */ /* 0x000fea0003800200 */
.L_x_137:
        /* <DEDUP_REMOVED lines=158> */
.L_x_141:
        /* <DEDUP_REMOVED lines=16> */
.L_x_149:
[----:B01----:R-:W-:-:S07]  /*1060*/  FADD R10, R10, R9 ;  /* 0x000000090a0a7221 */ /* 0x003fce0000000000 */
.L_x_142:
        /* <DEDUP_REMOVED lines=25> */
.L_x_143:
[----:B------:R-:W-:Y:S01]  /*1200*/  IMAD.MOV.U32 R12, RZ, RZ, 0x10 ;  /* 0x00000010ff0c7424 */ /* 0x000fe200078e00ff */
[----:B------:R-:W-:Y:S01]  /*1210*/  MOV R11, 0xffffffff ;  /* 0xffffffff000b7802 */ /* 0x000fe20000000f00 */
[----:B------:R-:W-:-:S07]  /*1220*/  IMAD.MOV.U32 R13, RZ, RZ, 0x1f ;  /* 0x0000001fff0d7424 */ /* 0x000fce00078e00ff */
[----:B-1----:R-:W-:Y:S05]  /*1230*/  WARPSYNC.COLLECTIVE R11, `(.L_x_144) ;  /* 0x000000000b087348 */ /* 0x002fea0003c00000 */
[----:B------:R0:W2:Y:S02]  /*1240*/  SHFL.DOWN P0, R9, R6, R12, R13 ;  /* 0x0800000c06097389 */ /* 0x0000a4000000000d */
[----:B012---:R-:W-:Y:S05]  /*1250*/  ENDCOLLECTIVE ;  /* 0x000000000000791b */ /* 0x007fea0003800000 */
.L_x_144:
[----:B------:R-:W-:Y:S02]  /*1260*/  HFMA2 R12, -RZ, RZ, 0, 4.76837158203125e-07 ;  /* 0x00000008ff0c7431 */ /* 0x000fe400000001ff */
[----:B------:R-:W-:-:S04]  /*1270*/  IMAD.MOV.U32 R3, RZ, RZ, R9 ;  /* 0x000000ffff037224 */ /* 0x000fc800078e0009 */
[----:B------:R-:W-:-:S04]  /*1280*/  FADD R3, R3, R6 ;  /* 0x0000000603037221 */ /* 0x000fc80000000000 */
[----:B------:R-:W-:-:S07]  /*1290*/  IMAD.MOV.U32 R6, RZ, RZ, R3 ;  /* 0x000000ffff067224 */ /* 0x000fce00078e0003 */
[----:B------:R-:W-:Y:S05]  /*12a0*/  WARPSYNC.COLLECTIVE R11, `(.L_x_145) ;  /* 0x000000000b087348 */ /* 0x000fea0003c00000 */
[----:B------:R0:W1:Y:S02]  /*12b0*/  SHFL.DOWN P0, R9, R6, R12, R13 ;  /* 0x0800000c06097389 */ /* 0x000064000000000d */
[----:B01----:R-:W-:Y:S05]  /*12c0*/  ENDCOLLECTIVE ;  /* 0x000000000000791b */ /* 0x003fea0003800000 */
.L_x_145:
[----:B------:R-:W-:Y:S01]  /*12d0*/  MOV R12, 0x4 ;  /* 0x00000004000c7802 */ /* 0x000fe20000000f00 */
[----:B------:R-:W-:-:S04]  /*12e0*/  IMAD.MOV.U32 R8, RZ, RZ, R9 ;  /* 0x000000ffff087224 */ /* 0x000fc800078e0009 */
[----:B------:R-:W-:-:S04]  /*12f0*/  FADD R8, R3, R8 ;  /* 0x0000000803087221 */ /* 0x000fc80000000000 */
[----:B------:R-:W-:-:S07]  /*1300*/  IMAD.MOV.U32 R6, RZ, RZ, R8 ;  /* 0x000000ffff067224 */ /* 0x000fce00078e0008 */
[----:B------:R-:W-:Y:S05]  /*1310*/  WARPSYNC.COLLECTIVE R11, `(.L_x_146) ;  /* 0x000000000b087348 */ /* 0x000fea0003c00000 */
[----:B------:R0:W1:Y:S02]  /*1320*/  SHFL.DOWN P0, R9, R6, R12, R13 ;  /* 0x0800000c06097389 */ /* 0x000064000000000d */
[----:B01----:R-:W-:Y:S05]  /*1330*/  ENDCOLLECTIVE ;  /* 0x000000000000791b */ /* 0x003fea0003800000 */
.L_x_146:
[----:B------:R-:W-:Y:S02]  /*1340*/  HFMA2 R12, -RZ, RZ, 0, 1.1920928955078125e-07 ;  /* 0x00000002ff0c7431 */ /* 0x000fe400000001ff */
[----:B------:R-:W-:-:S04]  /*1350*/  IMAD.MOV.U32 R7, RZ, RZ, R9 ;  /* 0x000000ffff077224 */ /* 0x000fc800078e0009 */
[----:B------:R-:W-:-:S04]  /*1360*/  FADD R7, R8, R7 ;  /* 0x0000000708077221 */ /* 0x000fc80000000000 */
[----:B------:R-:W-:-:S07]  /*1370*/  IMAD.MOV.U32 R6, RZ, RZ, R7 ;  /* 0x000000ffff067224 */ /* 0x000fce00078e0007 */
[----:B------:R-:W-:Y:S05]  /*1380*/  WARPSYNC.COLLECTIVE R11, `(.L_x_147) ;  /* 0x000000000b087348 */ /* 0x000fea0003c00000 */
[----:B------:R0:W1:Y:S02]  /*1390*/  SHFL.DOWN P0, R9, R6, R12, R13 ;  /* 0x0800000c06097389 */ /* 0x000064000000000d */
[----:B01----:R-:W-:Y:S05]  /*13a0*/  ENDCOLLECTIVE ;  /* 0x000000000000791b */ /* 0x003fea0003800000 */
.L_x_147:
[----:B------:R-:W-:Y:S01]  /*13b0*/  MOV R12, 0x1 ;  /* 0x00000001000c7802 */ /* 0x000fe20000000f00 */
[----:B------:R-:W-:-:S04]  /*13c0*/  IMAD.MOV.U32 R10, RZ, RZ, R9 ;  /* 0x000000ffff0a7224 */ /* 0x000fc800078e0009 */
[----:B------:R-:W-:-:S04]  /*13d0*/  FADD R10, R7, R10 ;  /* 0x0000000a070a7221 */ /* 0x000fc80000000000 */
[----:B------:R-:W-:-:S07]  /*13e0*/  IMAD.MOV.U32 R6, RZ, RZ, R10 ;  /* 0x000000ffff067224 */ /* 0x000fce00078e000a */
[----:B------:R-:W-:Y:S05]  /*13f0*/  WARPSYNC.COLLECTIVE R11, `(.L_x_148) ;  /* 0x000000000b087348 */ /* 0x000fea0003c00000 */
[----:B------:R0:W1:Y:S02]  /*1400*/  SHFL.DOWN P0, R9, R6, R12, R13 ;  /* 0x0800000c06097389 */ /* 0x000064000000000d */
[----:B01----:R-:W-:Y:S05]  /*1410*/  ENDCOLLECTIVE ;  /* 0x000000000000791b */ /* 0x003fea0003800000 */
.L_x_148:
[----:B------:R-:W-:Y:S05]  /*1420*/  BRA `(.L_x_149) ;  /* 0xfffffffc000c7947 */ /* 0x000fea000383ffff */
.L_x_150:
        /* <DEDUP_REMOVED lines=13> */
.L_x_188:


//--------------------- .text._Z25multi_tensor_apply_kernelI18TensorListMetadataILi1ELb0EEN18transformer_engine19multi_tensor_l2norm13L2NormFunctorI6__halfEEJPfS7_biEEvlPViT_T0_DpT1_ --------------------------
	.section	.text._Z25multi_tensor_apply_kernelI18TensorListMetadataILi1ELb0EEN18transformer_engine19multi_tensor_l2norm13L2NormFunctorI6__halfEEJPfS7_biEEvlPViT_T0_DpT1_,"ax",@progbits
	.align	128
        .global         _Z25multi_tensor_apply_kernelI18TensorListMetadataILi1ELb0EEN18transformer_engine19multi_tensor_l2norm13L2NormFunctorI6__halfEEJPfS7_biEEvlPViT_T0_DpT1_
        .type           _Z25multi_tensor_apply_kernelI18TensorListMetadataILi1ELb0EEN18transformer_engine19multi_tensor_l2norm13L2NormFunctorI6__halfEEJPfS7_biEEvlPViT_T0_DpT1_,@function
        .size           _Z25multi_tensor_apply_kernelI18TensorListMetadataILi1ELb0EEN18transformer_engine19multi_tensor_l2norm13L2NormFunctorI6__halfEEJPfS7_biEEvlPViT_T0_DpT1_,(.L_x_189 - _Z25multi_tensor_apply_kernelI18TensorListMetadataILi1ELb0EEN18transformer_engine19multi_tensor_l2norm13L2NormFunctorI6__halfEEJPfS7_biEEvlPViT_T0_DpT1_)
        .other          _Z25multi_tensor_apply_kernelI18TensorListMetadataILi1ELb0EEN18transformer_engine19multi_tensor_l2norm13L2NormFunctorI6__halfEEJPfS7_biEEvlPViT_T0_DpT1_,@"STO_CUDA_ENTRY STV_DEFAULT"
_Z25multi_tensor_apply_kernelI18TensorListMetadataILi1ELb0EEN18transformer_engine19multi_tensor_l2norm13L2NormFunctorI6__halfEEJPfS7_biEEvlPViT_T0_DpT1_:
.text._Z25multi_tensor_apply_kernelI18TensorListMetadataILi1ELb0EEN18transformer_engine19multi_tensor_l2norm13L2NormFunctorI6__halfEEJPfS7_biEEvlPViT_T0_DpT1_:
        /* <DEDUP_REMOVED lines=32> */
.L_x_153:
[----:B0-----:R-:W-:-:S04]  /*0200*/  IADD3 R17, PT, PT, R23, UR4, RZ ;  /* 0x0000000417117c10 */ /* 0x001fc8000fffe0ff */
[C---:B------:R-:W-:Y:S01]  /*0210*/  ISETP.GE.AND P0, PT, R17.reuse, R18, PT ;  /* 0x000000121100720c */ /* 0x040fe20003f06270 */
[----:B-1----:R-:W-:-:S04]  /*0220*/  VIADD R15, R17, UR5 ;  /* 0x00000005110f7c36 */ /* 0x002fc80008000000 */
[C---:B------:R-:W-:Y:S01]  /*0230*/  VIADD R11, R15.reuse, UR5 ;  /* 0x000000050f0b7c36 */ /* 0x040fe20008000000 */
[----:B------:R-:W-:-:S04]  /*0240*/  ISETP.GE.AND P1, PT, R15, R18, PT ;  /* 0x000000120f00720c */ /* 0x000fc80003f26270 */
[C---:B------:R-:W-:Y:S02]  /*0250*/  IADD3 R9, PT, PT, R11.reuse, UR5, RZ ;  /* 0x000000050b097c10 */ /* 0x040fe4000fffe0ff */
[-C--:B------:R-:W-:Y:S01]  /*0260*/  ISETP.GE.AND P2, PT, R11, R18.reuse, PT ;  /* 0x000000120b00720c */ /* 0x080fe20003f46270 */
[----:B------:R-:W-:Y:S01]  /*0270*/  @!P0 IMAD.WIDE R16, R17, 0x2, R2 ;  /* 0x0000000211108825 */ /* 0x000fe200078e0202 */
[----:B------:R-:W-:-:S05]  /*0280*/  ISETP.GE.AND P3, PT, R9, R18, PT ;  /* 0x000000120900720c */ /* 0x000fca0003f66270 */
[--C-:B------:R-:W-:Y:S01]  /*0290*/  @!P1 IMAD.WIDE R14, R15, 0x2, R2.reuse ;  /* 0x000000020f0e9825 */ /* 0x100fe200078e0202 */
[----:B------:R-:W2:Y:S05]  /*02a0*/  @!P0 LDG.E.U16 R16, desc[UR6][R16.64] ;  /* 0x0000000610108981 */ /* 0x000eaa000c1e1500 */
[--C-:B------:R-:W-:Y:S01]  /*02b0*/  @!P2 IMAD.WIDE R10, R11, 0x2, R2.reuse ;  /* 0x000000020b0aa825 */ /* 0x100fe200078e0202 */
[----:B------:R-:W3:Y:S03]  /*02c0*/  @!P1 LDG.E.U16 R14, desc[UR6][R14.64] ;  /* 0x000000060e0e9981 */ /* 0x000ee6000c1e1500 */
[----:B------:R-:W-:-:S02]  /*02d0*/  @!P3 IMAD.WIDE R8, R9, 0x2, R2 ;  /* 0x000000020908b825 */ /* 0x000fc400078e0202 */
[----:B------:R-:W4:Y:S04]  /*02e0*/  @!P2 LDG.E.U16 R10, desc[UR6][R10.64] ;  /* 0x000000060a0aa981 */ /* 0x000f28000c1e1500 */
[----:B------:R-:W5:Y:S01]  /*02f0*/  @!P3 LDG.E.U16 R8, desc[UR6][R8.64] ;  /* 0x000000060808b981 */ /* 0x000f62000c1e1500 */
[----:B------:R-:W-:-:S06]  /*0300*/  ULEA UR4, UR5, UR4, 0x2 ;  /* 0x0000000405047291 */ /* 0x000fcc000f8e10ff */
[----:B------:R-:W-:Y:S01]  /*0310*/  ISETP.LE.AND P4, PT, R18, UR4, PT ;  /* 0x0000000412007c0c */ /* 0x000fe2000bf83270 */
[----:B--2---:R-:W-:Y:S02]  /*0320*/  @!P0 HADD2.F32 R20, -RZ, R16.H0_H0 ;  /* 0x20000010ff148230 */ /* 0x004fe40000004100 */
[----:B---3--:R-:W-:Y:S02]  /*0330*/  @!P1 HADD2.F32 R19, -RZ, R14.H0_H0 ;  /* 0x2000000eff139230 */ /* 0x008fe40000004100 */
[----:B----4-:R-:W-:Y:S02]  /*0340*/  @!P2 HADD2.F32 R22, -RZ, R10.H0_H0 ;  /* 0x2000000aff16a230 */ /* 0x010fe40000004100 */
[----:B-----5:R-:W-:Y:S02]  /*0350*/  @!P3 HADD2.F32 R21, -RZ, R8.H0_H0 ;  /* 0x20000008ff15b230 */ /* 0x020fe40000004100 */
[----:B------:R-:W-:Y:S01]  /*0360*/  @!P0 FFMA R13, R20, R20, R13 ;  /* 0x00000014140d8223 */ /* 0x000fe2000000000d */
[----:B------:R-:W-:Y:S01]  /*0370*/  @!P1 FFMA R12, R19, R19, R12 ;  /* 0x00000013130c9223 */ /* 0x000fe2000000000c */
[----:B------:R-:W-:Y:S01]  /*0380*/  @!P2 FFMA R7, R22, R22, R7 ;  /* 0x000000161607a223 */ /* 0x000fe20000000007 */
[----:B------:R-:W-:Y:S01]  /*0390*/  @!P3 FFMA R6, R21, R21, R6 ;  /* 0x000000151506b223 */ /* 0x000fe20000000006 */
[----:B------:R-:W-:Y:S06]  /*03a0*/  @!P4 BRA `(.L_x_153) ;  /* 0xfffffffc0094c947 */ /* 0x000fec000383ffff */
[----:B------:R-:W-:Y:S05]  /*03b0*/  BRA `(.L_x_152) ;  /* 0x0000000000707947 */ /* 0x000fea0003800000 */
.L_x_151:
        /* <DEDUP_REMOVED lines=11> */
.L_x_155:
[----:B------:R-:W-:-:S06]  /*0470*/  IMAD.WIDE R8, R11, 0x8, R2 ;  /* 0x000000080b087825 */ /* 0x000fcc00078e0202 */
[----:B------:R-:W2:Y:S01]  /*0480*/  LDG.E.64 R8, desc[UR6][R8.64] ;  /* 0x0000000608087981 */ /* 0x000ea2000c1e1b00 */
[----:B0-----:R-:W-:-:S05]  /*0490*/  IADD3 R11, PT, PT, R16, R11, RZ ;  /* 0x0000000b100b7210 */ /* 0x001fca0007ffe0ff */
[----:B------:R-:W-:-:S05]  /*04a0*/  IMAD.SHL.U32 R10, R11, 0x4, RZ ;  /* 0x000000040b0a7824 */ /* 0x000fca00078e00ff */
[----:B------:R-:W-:Y:S02]  /*04b0*/  ISETP.GE.AND P0, PT, R10, R19, PT ;  /* 0x000000130a00720c */ /* 0x000fe40003f06270 */
[--C-:B--2---:R-:W-:Y:S01]  /*04c0*/  SHF.R.U64 R15, R8, 0x10, R9.reuse ;  /* 0x00000010080f7819 */ /* 0x104fe20000001209 */
[----:B------:R-:W-:Y:S01]  /*04d0*/  HADD2.F32 R10, -RZ, R8.H0_H0 ;  /* 0x20000008ff0a7230 */ /* 0x000fe20000004100 */
[----:B------:R-:W-:Y:S01]  /*04e0*/  SHF.R.U32.HI R17, RZ, 0x10, R9 ;  /* 0x00000010ff117819 */ /* 0x000fe20000011609 */
[----:B------:R-:W-:Y:S02]  /*04f0*/  HADD2.F32 R14, -RZ, R9.H0_H0 ;  /* 0x20000009ff0e7230 */ /* 0x000fe40000004100 */
[----:B------:R-:W-:Y:S02]  /*0500*/  HADD2.F32 R15, -RZ, R15.H0_H0 ;  /* 0x2000000fff0f7230 */ /* 0x000fe40000004100 */
[----:B------:R-:W-:Y:S01]  /*0510*/  FFMA R13, R10, R10, R13 ;  /* 0x0000000a0a0d7223 */ /* 0x000fe2000000000d */
[----:B------:R-:W-:-:S02]  /*0520*/  HADD2.F32 R17, -RZ, R17.H0_H0 ;  /* 0x20000011ff117230 */ /* 0x000fc40000004100 */
[----:B------:R-:W-:Y:S01]  /*0530*/  FFMA R7, R14, R14, R7 ;  /* 0x0000000e0e077223 */ /* 0x000fe20000000007 */
[----:B------:R-:W-:Y:S02]  /*0540*/  FFMA R12, R15, R15, R12 ;  /* 0x0000000f0f0c7223 */ /* 0x000fe4000000000c */
[----:B------:R-:W-:Y:S01]  /*0550*/  FFMA R6, R17, R17, R6 ;  /* 0x0000001111067223 */ /* 0x000fe20000000006 */
[----:B------:R-:W-:Y:S06]  /*0560*/  @!P0 BRA `(.L_x_155) ;  /* 0xfffffffc00c08947 */ /* 0x000fec000383ffff */
.L_x_154:
[----:B------:R-:W-:Y:S05]  /*0570*/  BSYNC.RECONVERGENT B0 ;  /* 0x0000000000007941 */ /* 0x000fea0003800200 */
.L_x_152:
        /* <DEDUP_REMOVED lines=32> */
[----:B------:R-:W-:Y:S03]  /*0780*/  @!P1 LDS R9, [R7] ;  /* 0x0000000007099984 */ /* 0x000fe60000000800 */
[----:B------:R-:W-:-:S06]  /*0790*/  @!P1 IADD3 R10, PT, PT, R7, R10, RZ ;  /* 0x0000000a070a9210 */ /* 0x000fcc0007ffe0ff */
        /* <DEDUP_REMOVED lines=124> */
.L_x_156:
        /* <DEDUP_REMOVED lines=16> */
.L_x_164:
[----:B01----:R-:W-:-:S07]  /*1060*/  FADD R10, R10, R9 ;  /* 0x000000090a0a7221 */ /* 0x003fce0000000000 */
.L_x_157:
        /* <DEDUP_REMOVED lines=25> */
.L_x_158:
[----:B------:R-:W-:Y:S02]  /*1200*/  HFMA2 R12, -RZ, RZ, 0, 9.5367431640625e-07 ;  /* 0x00000010ff0c7431 */ /* 0x000fe400000001ff */
[----:B------:R-:W-:Y:S01]  /*1210*/  IMAD.MOV.U32 R13, RZ, RZ, 0x1f ;  /* 0x0000001fff0d7424 */ /* 0x000fe200078e00ff */
[----:B------:R-:W-:-:S07]  /*1220*/  MOV R11, 0xffffffff ;  /* 0xffffffff000b7802 */ /* 0x000fce0000000f00 */
[----:B-1----:R-:W-:Y:S05]  /*1230*/  WARPSYNC.COLLECTIVE R11, `(.L_x_159) ;  /* 0x000000000b087348 */ /* 0x002fea0003c00000 */
[----:B------:R0:W2:Y:S02]  /*1240*/  SHFL.DOWN P0, R9, R6, R12, R13 ;  /* 0x0800000c06097389 */ /* 0x0000a4000000000d */
[----:B012---:R-:W-:Y:S05]  /*1250*/  ENDCOLLECTIVE ;  /* 0x000000000000791b */ /* 0x007fea0003800000 */
.L_x_159:
[----:B------:R-:W-:Y:S02]  /*1260*/  IMAD.MOV.U32 R12, RZ, RZ, 0x8 ;  /* 0x00000008ff0c7424 */ /* 0x000fe400078e00ff */
[----:B------:R-:W-:-:S04]  /*1270*/  IMAD.MOV.U32 R3, RZ, RZ, R9 ;  /* 0x000000ffff037224 */ /* 0x000fc800078e0009 */
[----:B------:R-:W-:-:S05]  /*1280*/  FADD R3, R3, R6 ;  /* 0x0000000603037221 */ /* 0x000fca0000000000 */
[----:B------:R-:W-:-:S07]  /*1290*/  MOV R6, R3 ;  /* 0x0000000300067202 */ /* 0x000fce0000000f00 */
[----:B------:R-:W-:Y:S05]  /*12a0*/  WARPSYNC.COLLECTIVE R11, `(.L_x_160) ;  /* 0x000000000b087348 */ /* 0x000fea0003c00000 */
[----:B------:R0:W1:Y:S02]  /*12b0*/  SHFL.DOWN P0, R9, R6, R12, R13 ;  /* 0x0800000c06097389 */ /* 0x000064000000000d */
[----:B01----:R-:W-:Y:S05]  /*12c0*/  ENDCOLLECTIVE ;  /* 0x000000000000791b */ /* 0x003fea0003800000 */
.L_x_160:
[----:B------:R-:W-:Y:S01]  /*12d0*/  HFMA2 R12, -RZ, RZ, 0, 2.384185791015625e-07 ;  /* 0x00000004ff0c7431 */ /* 0x000fe200000001ff */
[----:B------:R-:W-:-:S05]  /*12e0*/  MOV R8, R9 ;  /* 0x0000000900087202 */ /* 0x000fca0000000f00 */
[----:B------:R-:W-:-:S04]  /*12f0*/  FADD R8, R3, R8 ;  /* 0x0000000803087221 */ /* 0x000fc80000000000 */
[----:B------:R-:W-:-:S07]  /*1300*/  IMAD.MOV.U32 R6, RZ, RZ, R8 ;  /* 0x000000ffff067224 */ /* 0x000fce00078e0008 */
[----:B------:R-:W-:Y:S05]  /*1310*/  WARPSYNC.COLLECTIVE R11, `(.L_x_161) ;  /* 0x000000000b087348 */ /* 0x000fea0003c00000 */
[----:B------:R0:W1:Y:S02]  /*1320*/  SHFL.DOWN P0, R9, R6, R12, R13 ;  /* 0x0800000c06097389 */ /* 0x000064000000000d */
[----:B01----:R-:W-:Y:S05]  /*1330*/  ENDCOLLECTIVE ;  /* 0x000000000000791b */ /* 0x003fea0003800000 */
.L_x_161:
[----:B------:R-:W-:Y:S02]  /*1340*/  IMAD.MOV.U32 R12, RZ, RZ, 0x2 ;  /* 0x00000002ff0c7424 */ /* 0x000fe400078e00ff */
[----:B------:R-:W-:-:S04]  /*1350*/  IMAD.MOV.U32 R7, RZ, RZ, R9 ;  /* 0x000000ffff077224 */ /* 0x000fc800078e0009 */
[----:B------:R-:W-:-:S05]  /*1360*/  FADD R7, R8, R7 ;  /* 0x0000000708077221 */ /* 0x000fca0000000000 */
[----:B------:R-:W-:-:S07]  /*1370*/  MOV R6, R7 ;  /* 0x0000000700067202 */ /* 0x000fce0000000f00 */
[----:B------:R-:W-:Y:S05]  /*1380*/  WARPSYNC.COLLECTIVE R11, `(.L_x_162) ;  /* 0x000000000b087348 */ /* 0x000fea0003c00000 */
[----:B------:R0:W1:Y:S02]  /*1390*/  SHFL.DOWN P0, R9, R6, R12, R13 ;  /* 0x0800000c06097389 */ /* 0x000064000000000d */
[----:B01----:R-:W-:Y:S05]  /*13a0*/  ENDCOLLECTIVE ;  /* 0x000000000000791b */ /* 0x003fea0003800000 */
.L_x_162:
[----:B------:R-:W-:Y:S01]  /*13b0*/  HFMA2 R12, -RZ, RZ, 0, 5.9604644775390625e-08 ;  /* 0x00000001ff0c7431 */ /* 0x000fe200000001ff */
[----:B------:R-:W-:-:S05]  /*13c0*/  MOV R10, R9 ;  /* 0x00000009000a7202 */ /* 0x000fca0000000f00 */
[----:B------:R-:W-:-:S04]  /*13d0*/  FADD R10, R7, R10 ;  /* 0x0000000a070a7221 */ /* 0x000fc80000000000 */
[----:B------:R-:W-:-:S07]  /*13e0*/  IMAD.MOV.U32 R6, RZ, RZ, R10 ;  /* 0x000000ffff067224 */ /* 0x000fce00078e000a */
[----:B------:R-:W-:Y:S05]  /*13f0*/  WARPSYNC.COLLECTIVE R11, `(.L_x_163) ;  /* 0x000000000b087348 */ /* 0x000fea0003c00000 */
[----:B------:R0:W1:Y:S02]  /*1400*/  SHFL.DOWN P0, R9, R6, R12, R13 ;  /* 0x0800000c06097389 */ /* 0x000064000000000d */
[----:B01----:R-:W-:Y:S05]  /*1410*/  ENDCOLLECTIVE ;  /* 0x000000000000791b */ /* 0x003fea0003800000 */
.L_x_163:
[----:B------:R-:W-:Y:S05]  /*1420*/  BRA `(.L_x_164) ;  /* 0xfffffffc000c7947 */ /* 0x000fea000383ffff */
.L_x_165:
        /* <DEDUP_REMOVED lines=13> */
.L_x_189:


//--------------------- .text._Z25multi_tensor_apply_kernelI18TensorListMetadataILi1ELb0EEN18transformer_engine19multi_tensor_l2norm13L2NormFunctorIfEEJPfS6_biEEvlPViT_T0_DpT1_ --------------------------
	.section	.text._Z25multi_tensor_apply_kernelI18TensorListMetadataILi1ELb0EEN18transformer_engine19multi_tensor_l2norm13L2NormFunctorIfEEJPfS6_biEEvlPViT_T0_DpT1_,"ax",@progbits
	.align	128
        .global         _Z25multi_tensor_apply_kernelI18TensorListMetadataILi1ELb0EEN18transformer_engine19multi_tensor_l2norm13L2NormFunctorIfEEJPfS6_biEEvlPViT_T0_DpT1_
        .type           _Z25multi_tensor_apply_kernelI18TensorListMetadataILi1ELb0EEN18transformer_engine19multi_tensor_l2norm13L2NormFunctorIfEEJPfS6_biEEvlPViT_T0_DpT1_,@function
        .size           _Z25multi_tensor_apply_kernelI18TensorListMetadataILi1ELb0EEN18transformer_engine19multi_tensor_l2norm13L2NormFunctorIfEEJPfS6_biEEvlPViT_T0_DpT1_,(.L_x_190 - _Z25multi_tensor_apply_kernelI18TensorListMetadataILi1ELb0EEN18transformer_engine19multi_tensor_l2norm13L2NormFunctorIfEEJPfS6_biEEvlPViT_T0_DpT1_)
        .other          _Z25multi_tensor_apply_kernelI18TensorListMetadataILi1ELb0EEN18transformer_engine19multi_tensor_l2norm13L2NormFunctorIfEEJPfS6_biEEvlPViT_T0_DpT1_,@"STO_CUDA_ENTRY STV_DEFAULT"
_Z25multi_tensor_apply_kernelI18TensorListMetadataILi1ELb0EEN18transformer_engine19multi_tensor_l2norm13L2NormFunctorIfEEJPfS6_biEEvlPViT_T0_DpT1_:
.text._Z25multi_tensor_apply_kernelI18TensorListMetadataILi1ELb0EEN18transformer_engine19multi_tensor_l2norm13L2NormFunctorIfEEJPfS6_biEEvlPViT_T0_DpT1_:
[----:B------:R-:W-:Y:S01]  /*0000*/  LDC R1, c[0x0][0x37c] ;  /* 0x0000df00ff017b82 */ /* 0x000fe20000000800 */
[----:B------:R-:W0:Y:S01]  /*0010*/  S2R R0, SR_CTAID.X ;  /* 0x0000000000007919 */ /* 0x000e220000002500 */
[----:B------:R-:W-:-:S06]  /*0020*/  IMAD.MOV.U32 R5, RZ, RZ, 0x10 ;  /* 0x00000010ff057424 */ /* 0x000fcc00078e00ff */
[----:B------:R-:W1:Y:S01]  /*0030*/  LDC R18, c[0x0][0x380] ;  /* 0x0000e000ff127b82 */ /* 0x000e620000000800 */
[----:B------:R-:W2:Y:S01]  /*0040*/  LDCU.64 UR6, c[0x0][0x358] ;  /* 0x00006b00ff0677ac */ /* 0x000ea20008000a00 */
[----:B------:R-:W-:Y:S02]  /*0050*/  CS2R R10, SRZ ;  /* 0x00000000000a7805 */ /* 0x000fe4000001ff00 */
[----:B------:R-:W-:-:S04]  /*0060*/  CS2R R12, SRZ ;  /* 0x00000000000c7805 */ /* 0x000fc8000001ff00 */
        /* <DEDUP_REMOVED lines=9> */
[----:B------:R-:W1:Y:S02]  /*0100*/  LDC.64 R8, c[0x0][R5+0x380] ;  /* 0x0000e00005087b82 */ /* 0x000e640000000a00 */
[----:B-1----:R-:W-:-:S04]  /*0110*/  IMAD.WIDE R8, R7, 0x4, R8 ;  /* 0x0000000407087825 */ /* 0x002fc800078e0208 */
[----:B0-----:R-:W-:Y:S01]  /*0120*/  IMAD.IADD R7, R4, 0x1, -R7 ;  /* 0x0000000104077824 */ /* 0x001fe200078e0a07 */
[----:B------:R-:W-:-:S04]  /*0130*/  LOP3.LUT R6, R8, 0xf, RZ, 0xc0, !PT ;  /* 0x0000000f08067812 */ /* 0x000fc800078ec0ff */
[----:B------:R-:W-:Y:S02]  /*0140*/  LOP3.LUT P0, RZ, R7, 0x3, R18, 0xc8, !PT ;  /* 0x0000000307ff7812 */ /* 0x000fe4000780c812 */
[----:B------:R-:W-:-:S13]  /*0150*/  ISETP.NE.AND P1, PT, R6, RZ, PT ;  /* 0x000000ff0600720c */ /* 0x000fda0003f25270 */
        /* <DEDUP_REMOVED lines=10> */
.L_x_168:
[----:B0-----:R-:W-:-:S04]  /*0200*/  VIADD R15, R19, UR4 ;  /* 0x00000004130f7c36 */ /* 0x001fc80008000000 */
[C---:B-1----:R-:W-:Y:S01]  /*0210*/  VIADD R17, R15.reuse, UR5 ;  /* 0x000000050f117c36 */ /* 0x042fe20008000000 */
[----:B------:R-:W-:-:S04]  /*0220*/  ISETP.GE.AND P0, PT, R15, R18, PT ;  /* 0x000000120f00720c */ /* 0x000fc80003f06270 */
[C---:B------:R-:W-:Y:S02]  /*0230*/  IADD3 R7, PT, PT, R17.reuse, UR5, RZ ;  /* 0x0000000511077c10 */ /* 0x040fe4000fffe0ff */
[-C--:B------:R-:W-:Y:S02]  /*0240*/  ISETP.GE.AND P1, PT, R17, R18.reuse, PT ;  /* 0x000000121100720c */ /* 0x080fe40003f26270 */
[C---:B------:R-:W-:Y:S01]  /*0250*/  ISETP.GE.AND P2, PT, R7.reuse, R18, PT ;  /* 0x000000120700720c */ /* 0x040fe20003f46270 */
[----:B------:R-:W-:-:S04]  /*0260*/  VIADD R5, R7, UR5 ;  /* 0x0000000507057c36 */ /* 0x000fc80008000000 */
[----:B------:R-:W-:Y:S01]  /*0270*/  @!P0 IMAD.WIDE R14, R15, 0x4, R8 ;  /* 0x000000040f0e8825 */ /* 0x000fe200078e0208 */
[----:B------:R-:W-:-:S05]  /*0280*/  ISETP.GE.AND P3, PT, R5, R18, PT ;  /* 0x000000120500720c */ /* 0x000fca0003f66270 */
[--C-:B------:R-:W-:Y:S01]  /*0290*/  @!P1 IMAD.WIDE R16, R17, 0x4, R8.reuse ;  /* 0x0000000411109825 */ /* 0x100fe200078e0208 */
[----:B------:R-:W2:Y:S03]  /*02a0*/  @!P0 LDG.E R14, desc[UR6][R14.64] ;  /* 0x000000060e0e8981 */ /* 0x000ea6000c1e1900 */
[--C-:B------:R-:W-:Y:S02]  /*02b0*/  @!P2 IMAD.WIDE R6, R7, 0x4, R8.reuse ;  /* 0x000000040706a825 */ /* 0x100fe400078e0208 */
[----:B------:R-:W3:Y:S02]  /*02c0*/  @!P1 LDG.E R17, desc[UR6][R16.64] ;  /* 0x0000000610119981 */ /* 0x000ee4000c1e1900 */
[----:B------:R-:W-:Y:S02]  /*02d0*/  @!P3 IMAD.WIDE R4, R5, 0x4, R8 ;  /* 0x000000040504b825 */ /* 0x000fe400078e0208 */
[----:B------:R-:W4:Y:S04]  /*02e0*/  @!P2 LDG.E R6, desc[UR6][R6.64] ;  /* 0x000000060606a981 */ /* 0x000f28000c1e1900 */
[----:B------:R-:W5:Y:S01]  /*02f0*/  @!P3 LDG.E R5, desc[UR6][R4.64] ;  /* 0x000000060405b981 */ /* 0x000f62000c1e1900 */
[----:B------:R-:W-:-:S06]  /*0300*/  ULEA UR4, UR5, UR4, 0x2 ;  /* 0x0000000405047291 */ /* 0x000fcc000f8e10ff */
[----:B------:R-:W-:Y:S01]  /*0310*/  ISETP.LE.AND P4, PT, R18, UR4, PT ;  /* 0x0000000412007c0c */ /* 0x000fe2000bf83270 */
[----:B--2---:R-:W-:Y:S01]  /*0320*/  @!P0 FFMA R13, R14, R14, R13 ;  /* 0x0000000e0e0d8223 */ /* 0x004fe2000000000d */
[----:B---3--:R-:W-:Y:S01]  /*0330*/  @!P1 FFMA R12, R17, R17, R12 ;  /* 0x00000011110c9223 */ /* 0x008fe2000000000c */
[----:B----4-:R-:W-:Y:S01]  /*0340*/  @!P2 FFMA R11, R6, R6, R11 ;  /* 0x00000006060ba223 */ /* 0x010fe2000000000b */
[----:B-----5:R-:W-:-:S09]  /*0350*/  @!P3 FFMA R10, R5, R5, R10 ;  /* 0x00000005050ab223 */ /* 0x020fd2000000000a */
[----:B------:R-:W-:Y:S05]  /*0360*/  @!P4 BRA `(.L_x_168) ;  /* 0xfffffffc00a4c947 */ /* 0x000fea000383ffff */
[----:B------:R-:W-:Y:S05]  /*0370*/  BRA `(.L_x_167) ;  /* 0x0000000000547947 */ /* 0x000fea0003800000 */
.L_x_166:
[----:B------:R-:W0:Y:S01]  /*0380*/  S2R R15, SR_TID.X ;  /* 0x00000000000f7919 */ /* 0x000e220000002100 */
[----:B------:R-:W-:Y:S01]  /*0390*/  VIMNMX R5, PT, PT, R7, R18, PT ;  /* 0x0000001207057248 */ /* 0x000fe20003fe0100 */
[----:B------:R-:W-:Y:S01]  /*03a0*/  BSSY.RECONVERGENT B0, `(.L_x_167) ;  /* 0x0000012000007945 */ /* 0x000fe20003800200 */
[----:B0-----:R-:W-:-:S05]  /*03b0*/  IMAD.SHL.U32 R4, R15, 0x4, RZ ;  /* 0x000000040f047824 */ /* 0x001fca00078e00ff */
[----:B------:R-:W-:-:S13]  /*03c0*/  ISETP.GT.AND P0, PT, R5, R4, PT ;  /* 0x000000040500720c */ /* 0x000fda0003f04270 */
[----:B------:R-:W-:Y:S05]  /*03d0*/  @!P0 BRA `(.L_x_169) ;  /* 0x0000000000388947 */ /* 0x000fea0003800000 */
[----:B------:R-:W0:Y:S01]  /*03e0*/  LDC R16, c[0x0][0x360] ;  /* 0x0000d800ff107b82 */ /* 0x000e220000000800 */
[----:B------:R-:W-:Y:S02]  /*03f0*/  VIMNMX.U32 R17, PT, PT, R7, R18, PT ;  /* 0x0000001207117248 */ /* 0x000fe40003fe0000 */
[----:B------:R-:W-:Y:S02]  /*0400*/  CS2R R10, SRZ ;  /* 0x00000000000a7805 */ /* 0x000fe4000001ff00 */
[----:B------:R-:W-:-:S07]  /*0410*/  CS2R R12, SRZ ;  /* 0x00000000000c7805 */ /* 0x000fce000001ff00 */
.L_x_170:
[----:B------:R-:W-:-:S06]  /*0420*/  IMAD.WIDE R4, R15, 0x10, R8 ;  /* 0x000000100f047825 */ /* 0x000fcc00078e0208 */
[----:B------:R-:W2:Y:S01]  /*0430*/  LDG.E.128 R4, desc[UR6][R4.64] ;  /* 0x0000000604047981 */ /* 0x000ea2000c1e1d00 */
[----:B0-----:R-:W-:-:S05]  /*0440*/  IMAD.IADD R15, R16, 0x1, R15 ;  /* 0x00000001100f7824 */ /* 0x001fca00078e020f */
[----:B------:R-:W-:-:S04]  /*0450*/  SHF.L.U32 R14, R15, 0x2, RZ ;  /* 0x000000020f0e7819 */ /* 0x000fc800000006ff */
[----:B------:R-:W-:Y:S01]  /*0460*/  ISETP.GE.AND P0, PT, R14, R17, PT ;  /* 0x000000110e00720c */ /* 0x000fe20003f06270 */
[----:B--2---:R-:W-:Y:S01]  /*0470*/  FFMA R13, R4, R4, R13 ;  /* 0x00000004040d7223 */ /* 0x004fe2000000000d */
[----:B------:R-:W-:Y:S01]  /*0480*/  FFMA R12, R5, R5, R12 ;  /* 0x00000005050c7223 */ /* 0x000fe2000000000c */
[----:B------:R-:W-:Y:S01]  /*0490*/  FFMA R11, R6, R6, R11 ;  /* 0x00000006060b7223 */ /* 0x000fe2000000000b */
[----:B------:R-:W-:-:S09]  /*04a0*/  FFMA R10, R7, R7, R10 ;  /* 0x00000007070a7223 */ /* 0x000fd2000000000a */
[----:B------:R-:W-:Y:S05]  /*04b0*/  @!P0 BRA `(.L_x_170) ;  /* 0xfffffffc00d88947 */ /* 0x000fea000383ffff */
.L_x_169:
[----:B------:R-:W-:Y:S05]  /*04c0*/  BSYNC.RECONVERGENT B0 ;  /* 0x0000000000007941 */ /* 0x000fea0003800200 */
.L_x_167:
        /* <DEDUP_REMOVED lines=158> */
.L_x_171:
        /* <DEDUP_REMOVED lines=16> */
.L_x_179:
[----:B-1----:R-:W-:-:S07]  /*0fb0*/  FADD R13, R8, R9 ;  /* 0x00000009080d7221 */ /* 0x002fce0000000000 */
.L_x_172:
        /* <DEDUP_REMOVED lines=25> */
.L_x_173:
[----:B------:R-:W-:Y:S02]  /*1150*/  HFMA2 R13, -RZ, RZ, 0, 1.847743988037109375e-06 ;  /* 0x0000001fff0d7431 */ /* 0x000fe400000001ff */
[----:B-1----:R-:W-:Y:S02]  /*1160*/  IMAD.MOV.U32 R12, RZ, RZ, 0x10 ;  /* 0x00000010ff0c7424 */ /* 0x002fe400078e00ff */
[----:B------:R-:W-:-:S07]  /*1170*/  IMAD.MOV.U32 R11, RZ, RZ, -0x1 ;  /* 0xffffffffff0b7424 */ /* 0x000fce00078e00ff */
[----:B------:R-:W-:Y:S05]  /*1180*/  WARPSYNC.COLLECTIVE R11, `(.L_x_174) ;  /* 0x000000000b087348 */ /* 0x000fea0003c00000 */
[----:B------:R0:W1:Y:S02]  /*1190*/  SHFL.DOWN P0, R9, R10, R12, R13 ;  /* 0x0800000c0a097389 */ /* 0x000064000000000d */
[----:B01----:R-:W-:Y:S05]  /*11a0*/  ENDCOLLECTIVE ;  /* 0x000000000000791b */ /* 0x003fea0003800000 */
.L_x_174:
[----:B------:R-:W-:Y:S02]  /*11b0*/  IMAD.MOV.U32 R12, RZ, RZ, 0x8 ;  /* 0x00000008ff0c7424 */ /* 0x000fe400078e00ff */
[----:B------:R-:W-:-:S04]  /*11c0*/  IMAD.MOV.U32 R5, RZ, RZ, R9 ;  /* 0x000000ffff057224 */ /* 0x000fc800078e0009 */
[----:B------:R-:W-:-:S05]  /*11d0*/  FADD R5, R5, R10 ;  /* 0x0000000a05057221 */ /* 0x000fca0000000000 */
[----:B------:R-:W-:-:S07]  /*11e0*/  MOV R10, R5 ;  /* 0x00000005000a7202 */ /* 0x000fce0000000f00 */
[----:B------:R-:W-:Y:S05]  /*11f0*/  WARPSYNC.COLLECTIVE R11, `(.L_x_175) ;  /* 0x000000000b087348 */ /* 0x000fea0003c00000 */
[----:B------:R0:W1:Y:S02]  /*1200*/  SHFL.DOWN P0, R9, R10, R12, R13 ;  /* 0x0800000c0a097389 */ /* 0x000064000000000d */
[----:B01----:R-:W-:Y:S05]  /*1210*/  ENDCOLLECTIVE ;  /* 0x000000000000791b */ /* 0x003fea0003800000 */
.L_x_175:
[----:B------:R-:W-:Y:S02]  /*1220*/  IMAD.MOV.U32 R12, RZ, RZ, 0x4 ;  /* 0x00000004ff0c7424 */ /* 0x000fe400078e00ff */
[----:B------:R-:W-:-:S04]  /*1230*/  IMAD.MOV.U32 R6, RZ, RZ, R9 ;  /* 0x000000ffff067224 */ /* 0x000fc800078e0009 */
[----:B------:R-:W-:-:S05]  /*1240*/  FADD R6, R5, R6 ;  /* 0x0000000605067221 */ /* 0x000fca0000000000 */
[----:B------:R-:W-:-:S07]  /*1250*/  MOV R10, R6 ;  /* 0x00000006000a7202 */ /* 0x000fce0000000f00 */
[----:B------:R-:W-:Y:S05]  /*1260*/  WARPSYNC.COLLECTIVE R11, `(.L_x_176) ;  /* 0x000000000b087348 */ /* 0x000fea0003c00000 */
[----:B------:R0:W1:Y:S02]  /*1270*/  SHFL.DOWN P0, R9, R10, R12, R13 ;  /* 0x0800000c0a097389 */ /* 0x000064000000000d */
[----:B01----:R-:W-:Y:S05]  /*1280*/  ENDCOLLECTIVE ;  /* 0x000000000000791b */ /* 0x003fea0003800000 */
.L_x_176:
[----:B------:R-:W-:Y:S02]  /*1290*/  IMAD.MOV.U32 R12, RZ, RZ, 0x2 ;  /* 0x00000002ff0c7424 */ /* 0x000fe400078e00ff */
[----:B------:R-:W-:-:S04]  /*12a0*/  IMAD.MOV.U32 R7, RZ, RZ, R9 ;  /* 0x000000ffff077224 */ /* 0x000fc800078e0009 */
[----:B------:R-:W-:-:S05]  /*12b0*/  FADD R7, R6, R7 ;  /* 0x0000000706077221 */ /* 0x000fca0000000000 */
[----:B------:R-:W-:-:S07]  /*12c0*/  MOV R10, R7 ;  /* 0x00000007000a7202 */ /* 0x000fce0000000f00 */
[----:B------:R-:W-:Y:S05]  /*12d0*/  WARPSYNC.COLLECTIVE R11, `(.L_x_177) ;  /* 0x000000000b087348 */ /* 0x000fea0003c00000 */
[----:B------:R0:W1:Y:S02]  /*12e0*/  SHFL.DOWN P0, R9, R10, R12, R13 ;  /* 0x0800000c0a097389 */ /* 0x000064000000000d */
[----:B01----:R-:W-:Y:S05]  /*12f0*/  ENDCOLLECTIVE ;  /* 0x000000000000791b */ /* 0x003fea0003800000 */
.L_x_177:
[----:B------:R-:W-:Y:S02]  /*1300*/  IMAD.MOV.U32 R12, RZ, RZ, 0x1 ;  /* 0x00000001ff0c7424 */ /* 0x000fe400078e00ff */
[----:B------:R-:W-:-:S04]  /*1310*/  IMAD.MOV.U32 R8, RZ, RZ, R9 ;  /* 0x000000ffff087224 */ /* 0x000fc800078e0009 */
[----:B------:R-:W-:-:S05]  /*1320*/  FADD R8, R7, R8 ;  /* 0x0000000807087221 */ /* 0x000fca0000000000 */
[----:B------:R-:W-:-:S07]  /*1330*/  MOV R10, R8 ;  /* 0x00000008000a7202 */ /* 0x000fce0000000f00 */
[----:B------:R-:W-:Y:S05]  /*1340*/  WARPSYNC.COLLECTIVE R11, `(.L_x_178) ;  /* 0x000000000b087348 */ /* 0x000fea0003c00000 */
[----:B------:R0:W1:Y:S02]  /*1350*/  SHFL.DOWN P0, R9, R10, R12, R13 ;  /* 0x0800000c0a097389 */ /* 0x000064000000000d */
[----:B01----:R-:W-:Y:S05]  /*1360*/  ENDCOLLECTIVE ;  /* 0x000000000000791b */ /* 0x003fea0003800000 */
.L_x_178:
[----:B------:R-:W-:Y:S05]  /*1370*/  BRA `(.L_x_179) ;  /* 0xfffffffc000c7947 */ /* 0x000fea000383ffff */
.L_x_180:
        /* <DEDUP_REMOVED lines=16> */
.L_x_190:


//--------------------- .nv.shared._ZN18transformer_engine19multi_tensor_l2norm10cleanup_v2EPfS1_S1_S1_biiff --------------------------
	.section	.nv.shared._ZN18transformer_engine19multi_tensor_l2norm10cleanup_v2EPfS1_S1_S1_biiff,"aw",@nobits
	.sectionflags	@""
	.align	4
.nv.shared._ZN18transformer_engine19multi_tensor_l2norm10cleanup_v2EPfS1_S1_S1_biiff:
	.zero		3072


//--------------------- .nv.shared.reserved.0     --------------------------
	.section	.nv.shared.reserved.0,"aw",@nobits
	.weak		__nv_reservedSMEM_offset_0_alias
	.size		__nv_reservedSMEM_offset_0_alias, 0, 64
	.other		__nv_reservedSMEM_offset_0_alias,@"STO_CUDA_RESERVED_SHARED STV_DEFAULT"
__nv_reservedSMEM_offset_0_alias:
	.zero		0
	.zero		64


//--------------------- .nv.shared._ZN18transformer_engine19multi_tensor_l2norm7cleanupEPfS1_S1_S1_bi --------------------------
	.section	.nv.shared._ZN18transformer_engine19multi_tensor_l2norm7cleanupEPfS1_S1_S1_bi,"aw",@nobits
	.sectionflags	@""
	.align	4
.nv.shared._ZN18transformer_engine19multi_tensor_l2norm7cleanupEPfS1_S1_S1_bi:
	.zero		3072


//--------------------- .nv.shared._Z25multi_tensor_apply_kernelI18TensorListMetadataILi1ELb0EEN18transformer_engine19multi_tensor_l2norm20UnscaleL2NormFunctorI13__nv_bfloat16EEJPfS7_S7_biEEvlPViT_T0_DpT1_ --------------------------
	.section	.nv.shared._Z25multi_tensor_apply_kernelI18TensorListMetadataILi1ELb0EEN18transformer_engine19multi_tensor_l2norm20UnscaleL2NormFunctorI13__nv_bfloat16EEJPfS7_S7_biEEvlPViT_T0_DpT1_,"aw",@nobits
	.sectionflags	@""
	.align	4
.nv.shared._Z25multi_tensor_apply_kernelI18TensorListMetadataILi1ELb0EEN18transformer_engine19multi_tensor_l2norm20UnscaleL2NormFunctorI13__nv_bfloat16EEJPfS7_S7_biEEvlPViT_T0_DpT1_:
	.zero		3072


//--------------------- .nv.shared._Z25multi_tensor_apply_kernelI18TensorListMetadataILi1ELb0EEN18transformer_engine19multi_tensor_l2norm20UnscaleL2NormFunctorI6__halfEEJPfS7_S7_biEEvlPViT_T0_DpT1_ --------------------------
	.section	.nv.shared._Z25multi_tensor_apply_kernelI18TensorListMetadataILi1ELb0EEN18transformer_engine19multi_tensor_l2norm20UnscaleL2NormFunctorI6__halfEEJPfS7_S7_biEEvlPViT_T0_DpT1_,"aw",@nobits
	.sectionflags	@""
	.align	4
.nv.shared._Z25multi_tensor_apply_kernelI18TensorListMetadataILi1ELb0EEN18transformer_engine19multi_tensor_l2norm20UnscaleL2NormFunctorI6__halfEEJPfS7_S7_biEEvlPViT_T0_DpT1_:
	.zero		3072


//--------------------- .nv.shared._Z25multi_tensor_apply_kernelI18TensorListMetadataILi1ELb0EEN18transformer_engine19multi_tensor_l2norm20UnscaleL2NormFunctorIfEEJPfS6_S6_biEEvlPViT_T0_DpT1_ --------------------------
	.section	.nv.shared._Z25multi_tensor_apply_kernelI18TensorListMetadataILi1ELb0EEN18transformer_engine19multi_tensor_l2norm20UnscaleL2NormFunctorIfEEJPfS6_S6_biEEvlPViT_T0_DpT1_,"aw",@nobits
	.sectionflags	@""
	.align	4
.nv.shared._Z25multi_tensor_apply_kernelI18TensorListMetadataILi1ELb0EEN18transformer_engine19multi_tensor_l2norm20UnscaleL2NormFunctorIfEEJPfS6_S6_biEEvlPViT_T0_DpT1_:
	.zero		3072


//--------------------- .nv.shared._Z25multi_tensor_apply_kernelI18TensorListMetadataILi1ELb0EEN18transformer_engine19multi_tensor_l2norm13L2NormFunctorI13__nv_bfloat16EEJPfS7_biEEvlPViT_T0_DpT1_ --------------------------
	.section	.nv.shared._Z25multi_tensor_apply_kernelI18TensorListMetadataILi1ELb0EEN18transformer_engine19multi_tensor_l2norm13L2NormFunctorI13__nv_bfloat16EEJPfS7_biEEvlPViT_T0_DpT1_,"aw",@nobits
	.sectionflags	@""
	.align	4
.nv.shared._Z25multi_tensor_apply_kernelI18TensorListMetadataILi1ELb0EEN18transformer_engine19multi_tensor_l2norm13L2NormFunctorI13__nv_bfloat16EEJPfS7_biEEvlPViT_T0_DpT1_:
	.zero		3072


//--------------------- .nv.shared._Z25multi_tensor_apply_kernelI18TensorListMetadataILi1ELb0EEN18transformer_engine19multi_tensor_l2norm13L2NormFunctorI6__halfEEJPfS7_biEEvlPViT_T0_DpT1_ --------------------------
	.section	.nv.shared._Z25multi_tensor_apply_kernelI18TensorListMetadataILi1ELb0EEN18transformer_engine19multi_tensor_l2norm13L2NormFunctorI6__halfEEJPfS7_biEEvlPViT_T0_DpT1_,"aw",@nobits
	.sectionflags	@""
	.align	4
.nv.shared._Z25multi_tensor_apply_kernelI18TensorListMetadataILi1ELb0EEN18transformer_engine19multi_tensor_l2norm13L2NormFunctorI6__halfEEJPfS7_biEEvlPViT_T0_DpT1_:
	.zero		3072


//--------------------- .nv.shared._Z25multi_tensor_apply_kernelI18TensorListMetadataILi1ELb0EEN18transformer_engine19multi_tensor_l2norm13L2NormFunctorIfEEJPfS6_biEEvlPViT_T0_DpT1_ --------------------------
	.section	.nv.shared._Z25multi_tensor_apply_kernelI18TensorListMetadataILi1ELb0EEN18transformer_engine19multi_tensor_l2norm13L2NormFunctorIfEEJPfS6_biEEvlPViT_T0_DpT1_,"aw",@nobits
	.sectionflags	@""
	.align	4
.nv.shared._Z25multi_tensor_apply_kernelI18TensorListMetadataILi1ELb0EEN18transformer_engine19multi_tensor_l2norm13L2NormFunctorIfEEJPfS6_biEEvlPViT_T0_DpT1_:
	.zero		3072


//--------------------- .nv.constant0._ZN18transformer_engine19multi_tensor_l2norm10cleanup_v2EPfS1_S1_S1_biiff --------------------------
	.section	.nv.constant0._ZN18transformer_engine19multi_tensor_l2norm10cleanup_v2EPfS1_S1_S1_biiff,"a",@progbits
	.sectionflags	@""
	.align	4
.nv.constant0._ZN18transformer_engine19multi_tensor_l2norm10cleanup_v2EPfS1_S1_S1_biiff:
	.zero		948


//--------------------- .nv.constant0._ZN18transformer_engine19multi_tensor_l2norm7cleanupEPfS1_S1_S1_bi --------------------------
	.section	.nv.constant0._ZN18transformer_engine19multi_tensor_l2norm7cleanupEPfS1_S1_S1_bi,"a",@progbits
	.sectionflags	@""
	.align	4
.nv.constant0._ZN18transformer_engine19multi_tensor_l2norm7cleanupEPfS1_S1_S1_bi:
	.zero		936


//--------------------- .nv.constant0._Z25multi_tensor_apply_kernelI18TensorListMetadataILi1ELb0EEN18transformer_engine19multi_tensor_l2norm20UnscaleL2NormFunctorI13__nv_bfloat16EEJPfS7_S7_biEEvlPViT_T0_DpT1_ --------------------------
	.section	.nv.constant0._Z25multi_tensor_apply_kernelI18TensorListMetadataILi1ELb0EEN18transformer_engine19multi_tensor_l2norm20UnscaleL2NormFunctorI13__nv_bfloat16EEJPfS7_S7_biEEvlPViT_T0_DpT1_,"a",@progbits
	.sectionflags	@""
	.align	4
.nv.constant0._Z25multi_tensor_apply_kernelI18TensorListMetadataILi1ELb0EEN18transformer_engine19multi_tensor_l2norm20UnscaleL2NormFunctorI13__nv_bfloat16EEJPfS7_S7_biEEvlPViT_T0_DpT1_:
	.zero		3880


//--------------------- .nv.constant0._Z25multi_tensor_apply_kernelI18TensorListMetadataILi1ELb0EEN18transformer_engine19multi_tensor_l2norm20UnscaleL2NormFunctorI6__halfEEJPfS7_S7_biEEvlPViT_T0_DpT1_ --------------------------
	.section	.nv.constant0._Z25multi_tensor_apply_kernelI18TensorListMetadataILi1ELb0EEN18transformer_engine19multi_tensor_l2norm20UnscaleL2NormFunctorI6__halfEEJPfS7_S7_biEEvlPViT_T0_DpT1_,"a",@progbits
	.sectionflags	@""
	.align	4
.nv.constant0._Z25multi_tensor_apply_kernelI18TensorListMetadataILi1ELb0EEN18transformer_engine19multi_tensor_l2norm20UnscaleL2NormFunctorI6__halfEEJPfS7_S7_biEEvlPViT_T0_DpT1_:
	.zero		3880


//--------------------- .nv.constant0._Z25multi_tensor_apply_kernelI18TensorListMetadataILi1ELb0EEN18transformer_engine19multi_tensor_l2norm20UnscaleL2NormFunctorIfEEJPfS6_S6_biEEvlPViT_T0_DpT1_ --------------------------
	.section	.nv.constant0._Z25multi_tensor_apply_kernelI18TensorListMetadataILi1ELb0EEN18transformer_engine19multi_tensor_l2norm20UnscaleL2NormFunctorIfEEJPfS6_S6_biEEvlPViT_T0_DpT1_,"a",@progbits
	.sectionflags	@""
	.align	4
.nv.constant0._Z25multi_tensor_apply_kernelI18TensorListMetadataILi1ELb0EEN18transformer_engine19multi_tensor_l2norm20UnscaleL2NormFunctorIfEEJPfS6_S6_biEEvlPViT_T0_DpT1_:
	.zero		3880


//--------------------- .nv.constant0._Z25multi_tensor_apply_kernelI18TensorListMetadataILi1ELb0EEN18transformer_engine19multi_tensor_l2norm13L2NormFunctorI13__nv_bfloat16EEJPfS7_biEEvlPViT_T0_DpT1_ --------------------------
	.section	.nv.constant0._Z25multi_tensor_apply_kernelI18TensorListMetadataILi1ELb0EEN18transformer_engine19multi_tensor_l2norm13L2NormFunctorI13__nv_bfloat16EEJPfS7_biEEvlPViT_T0_DpT1_,"a",@progbits
	.sectionflags	@""
	.align	4
.nv.constant0._Z25multi_tensor_apply_kernelI18TensorListMetadataILi1ELb0EEN18transformer_engine19multi_tensor_l2norm13L2NormFunctorI13__nv_bfloat16EEJPfS7_biEEvlPViT_T0_DpT1_:
	.zero		3872


//--------------------- .nv.constant0._Z25multi_tensor_apply_kernelI18TensorListMetadataILi1ELb0EEN18transformer_engine19multi_tensor_l2norm13L2NormFunctorI6__halfEEJPfS7_biEEvlPViT_T0_DpT1_ --------------------------
	.section	.nv.constant0._Z25multi_tensor_apply_kernelI18TensorListMetadataILi1ELb0EEN18transformer_engine19multi_tensor_l2norm13L2NormFunctorI6__halfEEJPfS7_biEEvlPViT_T0_DpT1_,"a",@progbits
	.sectionflags	@""
	.align	4
.nv.constant0._Z25multi_tensor_apply_kernelI18TensorListMetadataILi1ELb0EEN18transformer_engine19multi_tensor_l2norm13L2NormFunctorI6__halfEEJPfS7_biEEvlPViT_T0_DpT1_:
	.zero		3872


//--------------------- .nv.constant0._Z25multi_tensor_apply_kernelI18TensorListMetadataILi1ELb0EEN18transformer_engine19multi_tensor_l2norm13L2NormFunctorIfEEJPfS6_biEEvlPViT_T0_DpT1_ --------------------------
	.section	.nv.constant0._Z25multi_tensor_apply_kernelI18TensorListMetadataILi1ELb0EEN18transformer_engine19multi_tensor_l2norm13L2NormFunctorIfEEJPfS6_biEEvlPViT_T0_DpT1_,"a",@progbits
	.sectionflags	@""
	.align	4
.nv.constant0._Z25multi_tensor_apply_kernelI18TensorListMetadataILi1ELb0EEN18transformer_engine19multi_tensor_l2norm13L2NormFunctorIfEEJPfS6_biEEvlPViT_T0_DpT1_:
	.zero		3872


//--------------------- SYMBOLS --------------------------

	.type		.nv.reservedSmem.offset0,@object
	.size		.nv.reservedSmem.offset0,0x4
	.type		.nv.reservedSmem.cap,@object
	.size		.nv.reservedSmem.cap,0x4
